	.target	sm_90a

	.elftype	@"ET_EXEC"


//--------------------- .note.nv.tkinfo           --------------------------
	.section	.note.nv.tkinfo,"",@"SHT_NOTE"
	.sectionflags	@"SHF_NOTE_NV_TKINFO"
	.tkinfo
        /*0018*/ 	.word	0x00000002
        /*0030*/ 	.string	""
        /*0030*/ 	.string	"ptxas"
        /*0030*/ 	.string	"Cuda compilation tools, release 13.0, V13.0.88"
        /*0030*/ 	.string	"Build cuda_13.0.r13.0/compiler.36424714_0"
        /*0030*/ 	.string	"-v  -suppress-debug-info  -lineinfo  -arch sm_90a "



//--------------------- .note.nv.cuinfo           --------------------------
	.section	.note.nv.cuinfo,"",@"SHT_NOTE"
	.sectionflags	@"SHF_NOTE_NV_CUINFO"
        /*0018*/ 	.short	0x0002
        /*001a*/ 	.short	0x005a
        /*001c*/ 	.short	0x0082
	.zero		2


//--------------------- .nv.info                  --------------------------
	.section	.nv.info,"",@"SHT_CUDA_INFO"
	.align	4


	//----- nvinfo : EIATTR_REGCOUNT
	.align		4
        /*0000*/ 	.byte	0x04, 0x2f
        /*0002*/ 	.short	(.L_2 - .L_1)
	.align		4
.L_1:
        /*0004*/ 	.word	index@(attn_fwd)
        /*0008*/ 	.word	0x00000028


	//----- nvinfo : EIATTR_FRAME_SIZE
	.align		4
.L_2:
        /*000c*/ 	.byte	0x04, 0x11
        /*000e*/ 	.short	(.L_4 - .L_3)
	.align		4
.L_3:
        /*0010*/ 	.word	index@(attn_fwd)
        /*0014*/ 	.word	0x00000000


	//----- nvinfo : EIATTR_MIN_STACK_SIZE
	.align		4
.L_4:
        /*0018*/ 	.byte	0x04, 0x12
        /*001a*/ 	.short	(.L_6 - .L_5)
	.align		4
.L_5:
        /*001c*/ 	.word	index@(attn_fwd)
        /*0020*/ 	.word	0x00000000
.L_6:


//--------------------- .nv.compat                --------------------------
	.section	.nv.compat,"",@"SHT_CUDA_COMPAT_INFO"
	.align	4
        /*0000*/ 	.byte	0x02, 0x09, 0x01, 0x00, 0x02, 0x02, 0x01, 0x00, 0x02, 0x05, 0x05, 0x00, 0x03, 0x07, 0x01, 0x01
        /*0010*/ 	.byte	0x02, 0x03, 0x00, 0x00, 0x02, 0x06, 0x01, 0x00, 0x04, 0x0b, 0x08, 0x00, 0x00, 0x00, 0x00, 0x00
        /*0020*/ 	.byte	0x00, 0x00, 0x00, 0x00


//--------------------- .nv.info.attn_fwd         --------------------------
	.section	.nv.info.attn_fwd,"",@"SHT_CUDA_INFO"
	.sectionflags	@""
	.align	4


	//----- nvinfo : EIATTR_CUDA_API_VERSION
	.align		4
        /*0000*/ 	.byte	0x04, 0x37
        /*0002*/ 	.short	(.L_8 - .L_7)
.L_7:
        /*0004*/ 	.word	0x00000082


	//----- nvinfo : EIATTR_KPARAM_INFO
	.align		4
.L_8:
        /*0008*/ 	.byte	0x04, 0x17
        /*000a*/ 	.short	(.L_10 - .L_9)
.L_9:
        /*000c*/ 	.word	0x00000000
        /*0010*/ 	.short	0x0019
        /*0012*/ 	.short	0x0080
        /*0014*/ 	.byte	0x00, 0xf4, 0x21, 0x00


	//----- nvinfo : EIATTR_KPARAM_INFO
	.align		4
.L_10:
        /*0018*/ 	.byte	0x04, 0x17
        /*001a*/ 	.short	(.L_12 - .L_11)
.L_11:
        /*001c*/ 	.word	0x00000000
        /*0020*/ 	.short	0x0018
        /*0022*/ 	.short	0x0078
        /*0024*/ 	.byte	0x00, 0xf4, 0x21, 0x00


	//----- nvinfo : EIATTR_KPARAM_INFO
	.align		4
.L_12:
        /*0028*/ 	.byte	0x04, 0x17
        /*002a*/ 	.short	(.L_14 - .L_13)
.L_13:
        /*002c*/ 	.word	0x00000000
        /*0030*/ 	.short	0x0017
        /*0032*/ 	.short	0x0070
        /*0034*/ 	.byte	0x00, 0xf0, 0x11, 0x00


	//----- nvinfo : EIATTR_KPARAM_INFO
	.align		4
.L_14:
        /*0038*/ 	.byte	0x04, 0x17
        /*003a*/ 	.short	(.L_16 - .L_15)
.L_15:
        /*003c*/ 	.word	0x00000000
        /*0040*/ 	.short	0x0016
        /*0042*/ 	.short	0x006c
        /*0044*/ 	.byte	0x00, 0xf0, 0x11, 0x00


	//----- nvinfo : EIATTR_KPARAM_INFO
	.align		4
.L_16:
        /*0048*/ 	.byte	0x04, 0x17
        /*004a*/ 	.short	(.L_18 - .L_17)
.L_17:
        /*004c*/ 	.word	0x00000000
        /*0050*/ 	.short	0x0015
        /*0052*/ 	.short	0x0068
        /*0054*/ 	.byte	0x00, 0xf0, 0x11, 0x00


	//----- nvinfo : EIATTR_KPARAM_INFO
	.align		4
.L_18:
        /*0058*/ 	.byte	0x04, 0x17
        /*005a*/ 	.short	(.L_20 - .L_19)
.L_19:
        /*005c*/ 	.word	0x00000000
        /*0060*/ 	.short	0x0014
        /*0062*/ 	.short	0x0064
        /*0064*/ 	.byte	0x00, 0xf0, 0x11, 0x00


	//----- nvinfo : EIATTR_KPARAM_INFO
	.align		4
.L_20:
        /*0068*/ 	.byte	0x04, 0x17
        /*006a*/ 	.short	(.L_22 - .L_21)
.L_21:
        /*006c*/ 	.word	0x00000000
        /*0070*/ 	.short	0x0013
        /*0072*/ 	.short	0x0060
        /*0074*/ 	.byte	0x00, 0xf0, 0x11, 0x00


	//----- nvinfo : EIATTR_KPARAM_INFO
	.align		4
.L_22:
        /*0078*/ 	.byte	0x04, 0x17
        /*007a*/ 	.short	(.L_24 - .L_23)
.L_23:
        /*007c*/ 	.word	0x00000000
        /*0080*/ 	.short	0x0012
        /*0082*/ 	.short	0x005c
        /*0084*/ 	.byte	0x00, 0xf0, 0x11, 0x00


	//----- nvinfo : EIATTR_KPARAM_INFO
	.align		4
.L_24:
        /*0088*/ 	.byte	0x04, 0x17
        /*008a*/ 	.short	(.L_26 - .L_25)
.L_25:
        /*008c*/ 	.word	0x00000000
        /*0090*/ 	.short	0x0011
        /*0092*/ 	.short	0x0058
        /*0094*/ 	.byte	0x00, 0xf0, 0x11, 0x00


	//----- nvinfo : EIATTR_KPARAM_INFO
	.align		4
.L_26:
        /*0098*/ 	.byte	0x04, 0x17
        /*009a*/ 	.short	(.L_28 - .L_27)
.L_27:
        /*009c*/ 	.word	0x00000000
        /*00a0*/ 	.short	0x0010
        /*00a2*/ 	.short	0x0054
        /*00a4*/ 	.byte	0x00, 0xf0, 0x11, 0x00


	//----- nvinfo : EIATTR_KPARAM_INFO
	.align		4
.L_28:
        /*00a8*/ 	.byte	0x04, 0x17
        /*00aa*/ 	.short	(.L_30 - .L_29)
.L_29:
        /*00ac*/ 	.word	0x00000000
        /*00b0*/ 	.short	0x000f
        /*00b2*/ 	.short	0x0050
        /*00b4*/ 	.byte	0x00, 0xf0, 0x11, 0x00


	//----- nvinfo : EIATTR_KPARAM_INFO
	.align		4
.L_30:
        /*00b8*/ 	.byte	0x04, 0x17
        /*00ba*/ 	.short	(.L_32 - .L_31)
.L_31:
        /*00bc*/ 	.word	0x00000000
        /*00c0*/ 	.short	0x000e
        /*00c2*/ 	.short	0x004c
        /*00c4*/ 	.byte	0x00, 0xf0, 0x11, 0x00


	//----- nvinfo : EIATTR_KPARAM_INFO
	.align		4
.L_32:
        /*00c8*/ 	.byte	0x04, 0x17
        /*00ca*/ 	.short	(.L_34 - .L_33)
.L_33:
        /*00cc*/ 	.word	0x00000000
        /*00d0*/ 	.short	0x000d
        /*00d2*/ 	.short	0x0048
        /*00d4*/ 	.byte	0x00, 0xf0, 0x11, 0x00


	//----- nvinfo : EIATTR_KPARAM_INFO
	.align		4
.L_34:
        /*00d8*/ 	.byte	0x04, 0x17
        /*00da*/ 	.short	(.L_36 - .L_35)
.L_35:
        /*00dc*/ 	.word	0x00000000
        /*00e0*/ 	.short	0x000c
        /*00e2*/ 	.short	0x0044
        /*00e4*/ 	.byte	0x00, 0xf0, 0x11, 0x00


	//----- nvinfo : EIATTR_KPARAM_INFO
	.align		4
.L_36:
        /*00e8*/ 	.byte	0x04, 0x17
        /*00ea*/ 	.short	(.L_38 - .L_37)
.L_37:
        /*00ec*/ 	.word	0x00000000
        /*00f0*/ 	.short	0x000b
        /*00f2*/ 	.short	0x0040
        /*00f4*/ 	.byte	0x00, 0xf0, 0x11, 0x00


	//----- nvinfo : EIATTR_KPARAM_INFO
	.align		4
.L_38:
        /*00f8*/ 	.byte	0x04, 0x17
        /*00fa*/ 	.short	(.L_40 - .L_39)
.L_39:
        /*00fc*/ 	.word	0x00000000
        /*0100*/ 	.short	0x000a
        /*0102*/ 	.short	0x003c
        /*0104*/ 	.byte	0x00, 0xf0, 0x11, 0x00


	//----- nvinfo : EIATTR_KPARAM_INFO
	.align		4
.L_40:
        /*0108*/ 	.byte	0x04, 0x17
        /*010a*/ 	.short	(.L_42 - .L_41)
.L_41:
        /*010c*/ 	.word	0x00000000
        /*0110*/ 	.short	0x0009
        /*0112*/ 	.short	0x0038
        /*0114*/ 	.byte	0x00, 0xf0, 0x11, 0x00


	//----- nvinfo : EIATTR_KPARAM_INFO
	.align		4
.L_42:
        /*0118*/ 	.byte	0x04, 0x17
        /*011a*/ 	.short	(.L_44 - .L_43)
.L_43:
        /*011c*/ 	.word	0x00000000
        /*0120*/ 	.short	0x0008
        /*0122*/ 	.short	0x0034
        /*0124*/ 	.byte	0x00, 0xf0, 0x11, 0x00


	//----- nvinfo : EIATTR_KPARAM_INFO
	.align		4
.L_44:
        /*0128*/ 	.byte	0x04, 0x17
        /*012a*/ 	.short	(.L_46 - .L_45)
.L_45:
        /*012c*/ 	.word	0x00000000
        /*0130*/ 	.short	0x0007
        /*0132*/ 	.short	0x0030
        /*0134*/ 	.byte	0x00, 0xf0, 0x11, 0x00


	//----- nvinfo : EIATTR_KPARAM_INFO
	.align		4
.L_46:
        /*0138*/ 	.byte	0x04, 0x17
        /*013a*/ 	.short	(.L_48 - .L_47)
.L_47:
        /*013c*/ 	.word	0x00000000
        /*0140*/ 	.short	0x0006
        /*0142*/ 	.short	0x002c
        /*0144*/ 	.byte	0x00, 0xf0, 0x11, 0x00


	//----- nvinfo : EIATTR_KPARAM_INFO
	.align		4
.L_48:
        /*0148*/ 	.byte	0x04, 0x17
        /*014a*/ 	.short	(.L_50 - .L_49)
.L_49:
        /*014c*/ 	.word	0x00000000
        /*0150*/ 	.short	0x0005
        /*0152*/ 	.short	0x0028
        /*0154*/ 	.byte	0x00, 0xf0, 0x11, 0x00


	//----- nvinfo : EIATTR_KPARAM_INFO
	.align		4
.L_50:
        /*0158*/ 	.byte	0x04, 0x17
        /*015a*/ 	.short	(.L_52 - .L_51)
.L_51:
        /*015c*/ 	.word	0x00000000
        /*0160*/ 	.short	0x0004
        /*0162*/ 	.short	0x0020
        /*0164*/ 	.byte	0x00, 0xf4, 0x21, 0x00


	//----- nvinfo : EIATTR_KPARAM_INFO
	.align		4
.L_52:
        /*0168*/ 	.byte	0x04, 0x17
        /*016a*/ 	.short	(.L_54 - .L_53)
.L_53:
        /*016c*/ 	.word	0x00000000
        /*0170*/ 	.short	0x0003
        /*0172*/ 	.short	0x0018
        /*0174*/ 	.byte	0x00, 0xf4, 0x21, 0x00


	//----- nvinfo : EIATTR_KPARAM_INFO
	.align		4
.L_54:
        /*0178*/ 	.byte	0x04, 0x17
        /*017a*/ 	.short	(.L_56 - .L_55)
.L_55:
        /*017c*/ 	.word	0x00000000
        /*0180*/ 	.short	0x0002
        /*0182*/ 	.short	0x0010
        /*0184*/ 	.byte	0x00, 0xf4, 0x21, 0x00


	//----- nvinfo : EIATTR_KPARAM_INFO
	.align		4
.L_56:
        /*0188*/ 	.byte	0x04, 0x17
        /*018a*/ 	.short	(.L_58 - .L_57)
.L_57:
        /*018c*/ 	.word	0x00000000
        /*0190*/ 	.short	0x0001
        /*0192*/ 	.short	0x0008
        /*0194*/ 	.byte	0x00, 0xf4, 0x21, 0x00


	//----- nvinfo : EIATTR_KPARAM_INFO
	.align		4
.L_58:
        /*0198*/ 	.byte	0x04, 0x17
        /*019a*/ 	.short	(.L_60 - .L_59)
.L_59:
        /*019c*/ 	.word	0x00000000
        /*01a0*/ 	.short	0x0000
        /*01a2*/ 	.short	0x0000
        /*01a4*/ 	.byte	0x00, 0xf4, 0x21, 0x00


	//----- nvinfo : EIATTR_SPARSE_MMA_MASK
	.align		4
.L_60:
        /*01a8*/ 	.byte	0x03, 0x50
        /*01aa*/ 	.short	0x0000


	//----- nvinfo : EIATTR_MAXREG_COUNT
	.align		4
        /*01ac*/ 	.byte	0x03, 0x1b
        /*01ae*/ 	.short	0x00ff


	//----- nvinfo : EIATTR_NUM_BARRIERS
	.align		4
        /*01b0*/ 	.byte	0x02, 0x4c
        /*01b2*/ 	.byte	0x01
	.zero		1


	//----- nvinfo : EIATTR_MERCURY_ISA_VERSION
	.align		4
        /*01b4*/ 	.byte	0x03, 0x5f
        /*01b6*/ 	.short	0x0101


	//----- nvinfo : EIATTR_COOP_GROUP_MASK_REGIDS
	.align		4
        /*01b8*/ 	.byte	0x04, 0x29
        /*01ba*/ 	.short	(.L_62 - .L_61)


	//   ....[0]....
.L_61:
        /*01bc*/ 	.word	0xffffffff


	//   ....[1]....
        /*01c0*/ 	.word	0xffffffff


	//   ....[2]....
        /*01c4*/ 	.word	0xffffffff


	//   ....[3]....
        /*01c8*/ 	.word	0xffffffff


	//   ....[4]....
        /*01cc*/ 	.word	0xffffffff


	//   ....[5]....
        /*01d0*/ 	.word	0xffffffff


	//   ....[6]....
        /*01d4*/ 	.word	0xffffffff


	//   ....[7]....
        /*01d8*/ 	.word	0xffffffff


	//----- nvinfo : EIATTR_COOP_GROUP_INSTR_OFFSETS
	.align		4
.L_62:
        /*01dc*/ 	.byte	0x04, 0x28
        /*01de*/ 	.short	(.L_64 - .L_63)


	//   ....[0]....
.L_63:
        /*01e0*/ 	.word	0x00000980


	//   ....[1]....
        /*01e4*/ 	.word	0x000009e0


	//   ....[2]....
        /*01e8*/ 	.word	0x00000a00


	//   ....[3]....
        /*01ec*/ 	.word	0x00000a20


	//   ....[4]....
        /*01f0*/ 	.word	0x00000cc0


	//   ....[5]....
        /*01f4*/ 	.word	0x00000d10


	//   ....[6]....
        /*01f8*/ 	.word	0x00000dc0


	//   ....[7]....
        /*01fc*/ 	.word	0x00000e10


	//----- nvinfo : EIATTR_EXIT_INSTR_OFFSETS
	.align		4
.L_64:
        /*0200*/ 	.byte	0x04, 0x1c
        /*0202*/ 	.short	(.L_66 - .L_65)


	//   ....[0]....
.L_65:
        /*0204*/ 	.word	0x00001910


	//   ....[1]....
        /*0208*/ 	.word	0x00001940


	//----- nvinfo : EIATTR_REQNTID
	.align		4
.L_66:
        /*020c*/ 	.byte	0x04, 0x10
        /*020e*/ 	.short	(.L_68 - .L_67)
.L_67:
        /*0210*/ 	.word	0x00000100
        /*0214*/ 	.word	0x00000001
        /*0218*/ 	.word	0x00000001


	//----- nvinfo : EIATTR_CBANK_PARAM_SIZE
	.align		4
.L_68:
        /*021c*/ 	.byte	0x03, 0x19
        /*021e*/ 	.short	0x0088


	//----- nvinfo : EIATTR_PARAM_CBANK
	.align		4
        /*0220*/ 	.byte	0x04, 0x0a
        /*0222*/ 	.short	(.L_70 - .L_69)
	.align		4
.L_69:
        /*0224*/ 	.word	index@(.nv.constant0.attn_fwd)
        /*0228*/ 	.short	0x0210
        /*022a*/ 	.short	0x0088


	//----- nvinfo : EIATTR_SW_WAR
	.align		4
.L_70:
        /*022c*/ 	.byte	0x04, 0x36
        /*022e*/ 	.short	(.L_72 - .L_71)
.L_71:
        /*0230*/ 	.word	0x00000008
.L_72:


//--------------------- .nv.callgraph             --------------------------
	.section	.nv.callgraph,"",@"SHT_CUDA_CALLGRAPH"
	.align	4
	.sectionentsize	8
	.align		4
        /*0000*/ 	.word	0x00000000
	.align		4
        /*0004*/ 	.word	0xffffffff
	.align		4
        /*0008*/ 	.word	0x00000000
	.align		4
        /*000c*/ 	.word	0xfffffffe
	.align		4
        /*0010*/ 	.word	0x00000000
	.align		4
        /*0014*/ 	.word	0xfffffffd
	.align		4
        /*0018*/ 	.word	0x00000000
	.align		4
        /*001c*/ 	.word	0xfffffffc


//--------------------- .nv.constant4             --------------------------
	.section	.nv.constant4,"a",@progbits
	.align	8
	.align		8
.nv.constant4:
        /*0000*/ 	.dword	_$_str


//--------------------- .text.attn_fwd            --------------------------
	.section	.text.attn_fwd,"ax",@progbits
	.align	128
        .global         attn_fwd
        .type           attn_fwd,@function
        .size           attn_fwd,(.L_x_3 - attn_fwd)
        .other          attn_fwd,@"STO_CUDA_ENTRY STV_DEFAULT"
attn_fwd:
.text.attn_fwd:
[----:B------:R-:W-:Y:S01]  /*0000*/  LDC R1, c[0x0][0x28] ;  /* 0x00000a00ff017b82 */ /* 0x000fe20000000800 */
[----:B------:R-:W0:Y:S07]  /*0010*/  S2R R0, SR_TID.X ;  /* 0x0000000000007919 */ /* 0x000e2e0000002100 */
[----:B------:R-:W1:Y:S01]  /*0020*/  S2UR UR9, SR_CTAID.Y ;  /* 0x00000000000979c3 */ /* 0x000e620000002600 */
[----:B------:R-:W-:Y:S01]  /*0030*/  ULDC.64 UR4, c[0x0][0x240] ;  /* 0x0000900000047ab9 */ /* 0x000fe20000000a00 */
[----:B------:R-:W-:Y:S01]  /*0040*/  ULDC.64 UR14, c[0x0][0x208] ;  /* 0x00008200000e7ab9 */ /* 0x000fe20000000a00 */
[----:B------:R-:W2:Y:S01]  /*0050*/  S2R R3, SR_CTAID.X ;  /* 0x0000000000037919 */ /* 0x000ea20000002500 */
[----:B------:R-:W-:-:S04]  /*0060*/  ULDC UR16, c[0x0][0x280] ;  /* 0x0000a00000107ab9 */ /* 0x000fc80000000800 */
[----:B------:R-:W3:Y:S08]  /*0070*/  LDC R8, c[0x0][0x248] ;  /* 0x00009200ff087b82 */ /* 0x000ef00000000800 */
[----:B------:R-:W4:Y:S01]  /*0080*/  LDC.64 R6, c[0x0][0x210] ;  /* 0x00008400ff067b82 */ /* 0x000f220000000a00 */
[----:B-1----:R-:W-:-:S04]  /*0090*/  UIMAD UR4, UR9, UR4, URZ ;  /* 0x00000004090472a4 */ /* 0x002fc8000f8e023f */
[----:B------:R-:W-:Y:S01]  /*00a0*/  USHF.L.U32 UR6, UR4, 0x1, URZ ;  /* 0x0000000104067899 */ /* 0x000fe2000800063f */
[----:B0-----:R-:W-:Y:S02]  /*00b0*/  LOP3.LUT R30, R0, 0x1f, RZ, 0xc0, !PT ;  /* 0x0000001f001e7812 */ /* 0x001fe400078ec0ff */
[----:B------:R-:W-:Y:S02]  /*00c0*/  SHF.R.U32.HI R4, RZ, 0x5, R0 ;  /* 0x00000005ff047819 */ /* 0x000fe40000011600 */
[----:B--2---:R-:W-:Y:S02]  /*00d0*/  LEA R30, R3, R30, 0x5 ;  /* 0x0000001e031e7211 */ /* 0x004fe400078e28ff */
[----:B------:R-:W-:-:S03]  /*00e0*/  SGXT.U32 R4, R4, 0x3 ;  /* 0x000000030404781a */ /* 0x000fc60000000000 */
[----:B------:R-:W-:Y:S01]  /*00f0*/  IMAD R2, R30, UR5, RZ ;  /* 0x000000051e027c24 */ /* 0x000fe2000f8e02ff */
[----:B------:R-:W-:Y:S01]  /*0100*/  UIMAD.WIDE UR4, UR4, 0x2, URZ ;  /* 0x00000002040478a5 */ /* 0x000fe2000f8e023f */
[----:B---3--:R-:W-:Y:S02]  /*0110*/  IMAD R5, R4, R8, RZ ;  /* 0x0000000804057224 */ /* 0x008fe400078e02ff */
[C---:B------:R-:W-:Y:S02]  /*0120*/  IMAD.SHL.U32 R3, R2.reuse, 0x2, RZ ;  /* 0x0000000202037824 */ /* 0x040fe400078e00ff */
[----:B------:R-:W-:-:S03]  /*0130*/  IMAD.HI R2, R2, 0x2, RZ ;  /* 0x0000000202027827 */ /* 0x000fc600078e02ff */
[----:B----4-:R-:W-:Y:S02]  /*0140*/  IADD3 R6, P0, P1, R3, UR6, R6 ;  /* 0x0000000603067c10 */ /* 0x010fe4000f91e006 */
[----:B------:R-:W-:Y:S02]  /*0150*/  LEA R3, R8, R5, 0x3 ;  /* 0x0000000508037211 */ /* 0x000fe400078e18ff */
[----:B------:R-:W-:Y:S02]  /*0160*/  IADD3.X R2, R2, UR5, R7, P0, P1 ;  /* 0x0000000502027c10 */ /* 0x000fe400087e2407 */
[-C--:B------:R-:W-:Y:S02]  /*0170*/  LEA R4, P0, R5, R6.reuse, 0x1 ;  /* 0x0000000605047211 */ /* 0x080fe400078008ff */
[----:B------:R-:W-:Y:S02]  /*0180*/  LEA R6, P1, R3, R6, 0x1 ;  /* 0x0000000603067211 */ /* 0x000fe400078208ff */
[----:B------:R-:W-:-:S02]  /*0190*/  LEA.HI.X.SX32 R5, R5, R2, 0x1, P0 ;  /* 0x0000000205057211 */ /* 0x000fc400000f0eff */
[----:B------:R-:W-:-:S03]  /*01a0*/  LEA.HI.X.SX32 R7, R3, R2, 0x1, P1 ;  /* 0x0000000203077211 */ /* 0x000fc600008f0eff */
[----:B------:R-:W2:Y:S04]  /*01b0*/  LDG.E.U16 R4, desc[UR14][R4.64] ;  /* 0x0000000e04047981 */ /* 0x000ea8000c1e1500 */
[----:B------:R-:W3:Y:S01]  /*01c0*/  LDG.E.U16 R6, desc[UR14][R6.64] ;  /* 0x0000000e06067981 */ /* 0x000ee2000c1e1500 */
[----:B------:R-:W0:Y:S01]  /*01d0*/  S2UR UR8, SR_CgaCtaId ;  /* 0x00000000000879c3 */ /* 0x000e220000008800 */
[----:B------:R-:W-:Y:S01]  /*01e0*/  UISETP.GE.AND UP0, UPT, UR16, 0x1, UPT ;  /* 0x000000011000788c */ /* 0x000fe2000bf06270 */
[C---:B------:R-:W-:Y:S01]  /*01f0*/  LOP3.LUT R3, R0.reuse, 0xc0, RZ, 0xc0, !PT ;  /* 0x000000c000037812 */ /* 0x040fe200078ec0ff */
[----:B------:R-:W-:Y:S01]  /*0200*/  UMOV UR4, 0x400 ;  /* 0x0000040000047882 */ /* 0x000fe20000000000 */
[----:B------:R-:W-:Y:S01]  /*0210*/  IMAD.SHL.U32 R2, R0, 0x2, RZ ;  /* 0x0000000200027824 */ /* 0x000fe200078e00ff */
[----:B------:R-:W-:Y:S01]  /*0220*/  MOV R31, 0xff800000 ;  /* 0xff800000001f7802 */ /* 0x000fe20000000f00 */
[----:B------:R-:W-:Y:S01]  /*0230*/  IMAD.MOV.U32 R29, RZ, RZ, 0x3f800000 ;  /* 0x3f800000ff1d7424 */ /* 0x000fe200078e00ff */
[----:B------:R-:W-:Y:S01]  /*0240*/  PLOP3.LUT P0, PT, PT, PT, UP0, 0x80, 0x0 ;  /* 0x000000000000781c */ /* 0x000fe20003f0f008 */
[----:B------:R-:W-:Y:S01]  /*0250*/  IMAD.MOV.U32 R21, RZ, RZ, -0x800000 ;  /* 0xff800000ff157424 */ /* 0x000fe200078e00ff */
[----:B------:R-:W-:-:S02]  /*0260*/  SHF.R.U32.HI R3, RZ, 0x2, R3 ;  /* 0x00000002ff037819 */ /* 0x000fc40000011603 */
[----:B------:R-:W-:Y:S02]  /*0270*/  CS2R R8, SRZ ;  /* 0x0000000000087805 */ /* 0x000fe4000001ff00 */
[----:B------:R-:W-:Y:S02]  /*0280*/  MOV R28, 0x3f800000 ;  /* 0x3f800000001c7802 */ /* 0x000fe40000000f00 */
[----:B------:R-:W-:Y:S02]  /*0290*/  CS2R R10, SRZ ;  /* 0x00000000000a7805 */ /* 0x000fe4000001ff00 */
[----:B------:R-:W-:Y:S01]  /*02a0*/  LOP3.LUT R3, R3, 0x1fe, R2, 0x78, !PT ;  /* 0x000001fe03037812 */ /* 0x000fe200078e7802 */
[----:B------:R-:W-:Y:S01]  /*02b0*/  IMAD.SHL.U32 R12, R0, 0x20, RZ ;  /* 0x00000020000c7824 */ /* 0x000fe200078e00ff */
[----:B0-----:R-:W-:-:S09]  /*02c0*/  ULEA UR8, UR8, UR4, 0x18 ;  /* 0x0000000408087291 */ /* 0x001fd2000f8ec03f */
[----:B--2---:R0:W-:Y:S04]  /*02d0*/  STS.U16 [R3+UR8], R4 ;  /* 0x0000000403007988 */ /* 0x0041e80008000408 */
[----:B---3--:R1:W-:Y:S01]  /*02e0*/  STS.U16 [R3+UR8+0x200], R6 ;  /* 0x0002000603007988 */ /* 0x0083e20008000408 */
[----:B0-----:R-:W-:Y:S02]  /*02f0*/  CS2R R4, SRZ ;  /* 0x0000000000047805 */ /* 0x001fe4000001ff00 */
[----:B-1----:R-:W-:Y:S02]  /*0300*/  CS2R R6, SRZ ;  /* 0x0000000000067805 */ /* 0x002fe4000001ff00 */
[----:B------:R-:W-:Y:S01]  /*0310*/  SHF.L.U32 R3, R0, 0x3, RZ ;  /* 0x0000000300037819 */ /* 0x000fe200000006ff */
[----:B------:R-:W-:Y:S06]  /*0320*/  @!P0 BRA `(.L_x_0) ;  /* 0x0000000800d88947 */ /* 0x000fec0003800000 */
[C---:B------:R-:W-:Y:S01]  /*0330*/  SHF.L.U32 R5, R0.reuse, 0x6, RZ ;  /* 0x0000000600057819 */ /* 0x040fe200000006ff */
[----:B------:R-:W-:Y:S01]  /*0340*/  ULDC.64 UR10, c[0x0][0x250] ;  /* 0x00009400000a7ab9 */ /* 0x000fe20000000a00 */
[----:B------:R-:W-:Y:S01]  /*0350*/  LOP3.LUT R4, R0, 0xf, RZ, 0xc0, !PT ;  /* 0x0000000f00047812 */ /* 0x000fe200078ec0ff */
[----:B------:R-:W-:Y:S01]  /*0360*/  ULDC.64 UR12, c[0x0][0x260] ;  /* 0x00009800000c7ab9 */ /* 0x000fe20000000a00 */
[----:B------:R-:W-:Y:S01]  /*0370*/  UIMAD UR4, UR9, UR10, URZ ;  /* 0x0000000a090472a4 */ /* 0x000fe2000f8e023f */
[----:B------:R-:W-:Y:S01]  /*0380*/  LOP3.LUT R12, R12, 0x60, RZ, 0xc0, !PT ;  /* 0x000000600c0c7812 */ /* 0x000fe200078ec0ff */
[----:B------:R-:W-:Y:S01]  /*0390*/  ULDC UR5, c[0x0][0x258] ;  /* 0x0000960000057ab9 */ /* 0x000fe20000000800 */
[----:B------:R-:W-:Y:S01]  /*03a0*/  UIMAD UR6, UR9, UR12, URZ ;  /* 0x0000000c090672a4 */ /* 0x000fe2000f8e023f */
[----:B------:R-:W-:Y:S01]  /*03b0*/  LOP3.LUT R6, R5, 0x1c0, RZ, 0xc0, !PT ;  /* 0x000001c005067812 */ /* 0x000fe200078ec0ff */
[----:B------:R-:W-:Y:S01]  /*03c0*/  IMAD R5, R4, UR5, RZ ;  /* 0x0000000504057c24 */ /* 0x000fe2000f8e02ff */
[----:B------:R-:W-:Y:S01]  /*03d0*/  USHF.L.U32 UR5, UR4, 0x1, URZ ;  /* 0x0000000104057899 */ /* 0x000fe2000800063f */
[----:B------:R-:W-:Y:S01]  /*03e0*/  LOP3.LUT R7, R0, 0x10, RZ, 0xc0, !PT ;  /* 0x0000001000077812 */ /* 0x000fe200078ec0ff */
[----:B------:R-:W-:Y:S01]  /*03f0*/  USHF.L.U32 UR7, UR6, 0x1, URZ ;  /* 0x0000000106077899 */ /* 0x000fe2000800063f */
[----:B------:R-:W-:Y:S01]  /*0400*/  IADD3 R8, R6, UR8, RZ ;  /* 0x0000000806087c10 */ /* 0x000fe2000fffe0ff */
[----:B------:R-:W-:Y:S01]  /*0410*/  VIADD R12, R12, UR8 ;  /* 0x000000080c0c7c36 */ /* 0x000fe20008000000 */
[----:B------:R-:W-:Y:S01]  /*0420*/  ULDC.64 UR18, c[0x0][0x218] ;  /* 0x0000860000127ab9 */ /* 0x000fe20000000a00 */
[----:B------:R-:W-:Y:S01]  /*0430*/  IMAD R6, R4, UR13, RZ ;  /* 0x0000000d04067c24 */ /* 0x000fe2000f8e02ff */
[----:B------:R-:W-:Y:S01]  /*0440*/  LEA R8, R7, R8, 0x5 ;  /* 0x0000000807087211 */ /* 0x000fe200078e28ff */
[----:B------:R-:W-:Y:S01]  /*0450*/  IMAD.SHL.U32 R4, R5, 0x2, RZ ;  /* 0x0000000205047824 */ /* 0x000fe200078e00ff */
[----:B------:R-:W-:Y:S01]  /*0460*/  ULDC.64 UR20, c[0x0][0x220] ;  /* 0x0000880000147ab9 */ /* 0x000fe20000000a00 */
[----:B------:R-:W-:Y:S01]  /*0470*/  IMAD.U32 R9, RZ, RZ, UR5 ;  /* 0x00000005ff097e24 */ /* 0x000fe2000f8e00ff */
[----:B------:R-:W-:Y:S01]  /*0480*/  LOP3.LUT R3, R3, 0x30, RZ, 0xc0, !PT ;  /* 0x0000003003037812 */ /* 0x000fe200078ec0ff */
[----:B------:R-:W-:Y:S01]  /*0490*/  IMAD R25, R7, 0x10, R12 ;  /* 0x0000001007197824 */ /* 0x000fe200078e020c */
[----:B------:R-:W-:Y:S01]  /*04a0*/  SHF.L.U32 R7, R6, 0x1, RZ ;  /* 0x0000000106077819 */ /* 0x000fe200000006ff */
[----:B------:R-:W-:Y:S01]  /*04b0*/  UIMAD.WIDE UR4, UR4, 0x2, URZ ;  /* 0x00000002040478a5 */ /* 0x000fe2000f8e023f */
[----:B------:R-:W-:Y:S01]  /*04c0*/  MOV R12, UR7 ;  /* 0x00000007000c7c02 */ /* 0x000fe20008000f00 */
[----:B------:R-:W-:Y:S01]  /*04d0*/  UIMAD.WIDE UR6, UR6, 0x2, URZ ;  /* 0x00000002060678a5 */ /* 0x000fe2000f8e023f */
[----:B------:R-:W-:Y:S01]  /*04e0*/  IADD3 R10, P0, P1, R4, UR18, R9 ;  /* 0x00000012040a7c10 */ /* 0x000fe2000f91e009 */
[----:B------:R-:W-:Y:S01]  /*04f0*/  ULDC UR10, c[0x0][0x268] ;  /* 0x00009a00000a7ab9 */ /* 0x000fe20000000800 */
[----:B------:R-:W-:Y:S01]  /*0500*/  IADD3 R11, P2, P3, R7, UR20, R12 ;  /* 0x00000014070b7c10 */ /* 0x000fe2000fb5e00c */
[----:B------:R-:W-:Y:S01]  /*0510*/  IMAD.HI R5, R5, 0x2, RZ ;  /* 0x0000000205057827 */ /* 0x000fe200078e02ff */
[--C-:B------:R-:W-:Y:S01]  /*0520*/  SHF.R.U32.HI R4, RZ, 0x4, R0.reuse ;  /* 0x00000004ff047819 */ /* 0x100fe20000011600 */
[----:B------:R-:W-:Y:S01]  /*0530*/  UMOV UR4, URZ ;  /* 0x0000003f00047c82 */ /* 0x000fe20008000000 */
[--C-:B------:R-:W-:Y:S01]  /*0540*/  SHF.R.S32.HI R9, RZ, 0x6, R0.reuse ;  /* 0x00000006ff097819 */ /* 0x100fe20000011400 */
[----:B------:R-:W-:Y:S01]  /*0550*/  IMAD.HI R6, R6, 0x2, RZ ;  /* 0x0000000206067827 */ /* 0x000fe200078e02ff */
[--C-:B------:R-:W-:Y:S01]  /*0560*/  SHF.R.S32.HI R12, RZ, 0x2, R0.reuse ;  /* 0x00000002ff0c7819 */ /* 0x100fe20000011400 */
[----:B------:R-:W-:Y:S01]  /*0570*/  UMOV UR6, URZ ;  /* 0x0000003f00067c82 */ /* 0x000fe20008000000 */
[----:B------:R-:W-:Y:S01]  /*0580*/  LOP3.LUT R7, R3, 0x20, R0, 0x78, !PT ;  /* 0x0000002003077812 */ /* 0x000fe200078e7800 */
[----:B------:R-:W-:Y:S01]  /*0590*/  IMAD.MOV.U32 R29, RZ, RZ, 0x3f800000 ;  /* 0x3f800000ff1d7424 */ /* 0x000fe200078e00ff */
[----:B------:R-:W-:Y:S01]  /*05a0*/  SGXT.U32 R0, R4, 0x4 ;  /* 0x000000040400781a */ /* 0x000fe20000000000 */
[----:B------:R-:W-:Y:S01]  /*05b0*/  IMAD.MOV.U32 R32, RZ, RZ, -0x800000 ;  /* 0xff800000ff207424 */ /* 0x000fe200078e00ff */
[----:B------:R-:W-:-:S02]  /*05c0*/  SGXT R3, R9, 0x1 ;  /* 0x000000010903781a */ /* 0x000fc40000000200 */
[----:B------:R-:W-:Y:S01]  /*05d0*/  SGXT R4, R12, 0x1 ;  /* 0x000000010c04781a */ /* 0x000fe20000000200 */
[----:B------:R-:W-:Y:S01]  /*05e0*/  IMAD.U32 R12, RZ, RZ, UR5 ;  /* 0x00000005ff0c7e24 */ /* 0x000fe2000f8e00ff */
[----:B------:R-:W-:Y:S01]  /*05f0*/  LOP3.LUT R27, R3, 0x90, RZ, 0xc0, !PT ;  /* 0x00000090031b7812 */ /* 0x000fe200078ec0ff */
[----:B------:R-:W-:Y:S01]  /*0600*/  IMAD R24, R0, UR10, RZ ;  /* 0x0000000a00187c24 */ /* 0x000fe2000f8e02ff */
[----:B------:R-:W-:Y:S01]  /*0610*/  LOP3.LUT R9, R4, 0x90, RZ, 0xc0, !PT ;  /* 0x0000009004097812 */ /* 0x000fe200078ec0ff */
[----:B------:R-:W-:Y:S01]  /*0620*/  IMAD R3, R0, UR11, RZ ;  /* 0x0000000b00037c24 */ /* 0x000fe2000f8e02ff */
[----:B------:R-:W-:Y:S01]  /*0630*/  MOV R13, UR7 ;  /* 0x00000007000d7c02 */ /* 0x000fe20008000f00 */
[----:B------:R-:W-:Y:S01]  /*0640*/  UMOV UR5, URZ ;  /* 0x0000003f00057c82 */ /* 0x000fe20008000000 */
[--C-:B------:R-:W-:Y:S01]  /*0650*/  LOP3.LUT R7, R7, 0x10, R2.reuse, 0x78, !PT ;  /* 0x0000001007077812 */ /* 0x100fe200078e7802 */
[----:B------:R-:W-:Y:S01]  /*0660*/  ULDC UR7, c[0x0][0x238] ;  /* 0x00008e0000077ab9 */ /* 0x000fe20000000800 */
[----:B------:R-:W-:-:S02]  /*0670*/  LOP3.LUT R27, R27, 0x17e, R2, 0x78, !PT ;  /* 0x0000017e1b1b7812 */ /* 0x000fc400078e7802 */
[----:B------:R-:W-:Y:S01]  /*0680*/  LOP3.LUT R4, R9, 0x10, R2, 0x78, !PT ;  /* 0x0000001009047812 */ /* 0x000fe200078e7802 */
[----:B------:R-:W-:Y:S01]  /*0690*/  IMAD.IADD R26, R7, 0x1, R8 ;  /* 0x00000001071a7824 */ /* 0x000fe200078e0208 */
[----:B------:R-:W-:Y:S02]  /*06a0*/  IADD3.X R12, R5, UR19, R12, P0, P1 ;  /* 0x00000013050c7c10 */ /* 0x000fe400087e240c */
[----:B------:R-:W-:Y:S02]  /*06b0*/  CS2R R8, SRZ ;  /* 0x0000000000087805 */ /* 0x000fe4000001ff00 */
[----:B------:R-:W-:Y:S02]  /*06c0*/  IADD3.X R5, R6, UR21, R13, P2, P3 ;  /* 0x0000001506057c10 */ /* 0x000fe400097e640d */
[----:B------:R-:W-:Y:S02]  /*06d0*/  CS2R R6, SRZ ;  /* 0x0000000000067805 */ /* 0x000fe4000001ff00 */
[----:B------:R-:W-:-:S02]  /*06e0*/  LEA R2, P1, R24, R11, 0x1 ;  /* 0x0000000b18027211 */ /* 0x000fc400078208ff */
[C---:B------:R-:W-:Y:S02]  /*06f0*/  LEA R0, P0, R3.reuse, R10, 0x1 ;  /* 0x0000000a03007211 */ /* 0x040fe400078008ff */
[----:B------:R-:W-:Y:S02]  /*0700*/  CS2R R10, SRZ ;  /* 0x00000000000a7805 */ /* 0x000fe4000001ff00 */
[----:B------:R-:W-:Y:S02]  /*0710*/  IADD3 R25, R4, R25, RZ ;  /* 0x0000001904197210 */ /* 0x000fe40007ffe0ff */
[----:B------:R-:W-:Y:S02]  /*0720*/  LEA.HI.X.SX32 R24, R24, R5, 0x1, P1 ;  /* 0x0000000518187211 */ /* 0x000fe400008f0eff */
[----:B------:R-:W-:Y:S02]  /*0730*/  CS2R R4, SRZ ;  /* 0x0000000000047805 */ /* 0x000fe4000001ff00 */
[----:B------:R-:W-:-:S02]  /*0740*/  LEA.HI.X.SX32 R3, R3, R12, 0x1, P0 ;  /* 0x0000000c03037211 */ /* 0x000fc400000f0eff */
[----:B------:R-:W-:Y:S02]  /*0750*/  MOV R34, 0xff800000 ;  /* 0xff80000000227802 */ /* 0x000fe40000000f00 */
[----:B------:R-:W-:-:S07]  /*0760*/  MOV R28, 0x3f800000 ;  /* 0x3f800000001c7802 */ /* 0x000fce0000000f00 */
.L_x_1:
[----:B------:R-:W-:Y:S01]  /*0770*/  IMAD.U32 R21, RZ, RZ, UR4 ;  /* 0x00000004ff157e24 */ /* 0x000fe2000f8e00ff */
[----:B------:R-:W-:-:S04]  /*0780*/  MOV R12, UR4 ;  /* 0x00000004000c7c02 */ /* 0x000fc80008000f00 */
[----:B------:R-:W-:-:S04]  /*0790*/  LEA R20, P0, R21, R0, 0x1 ;  /* 0x0000000015147211 */ /* 0x000fc800078008ff */
[----:B------:R-:W-:-:S05]  /*07a0*/  LEA.HI.X.SX32 R21, R12, R3, 0x1, P0 ;  /* 0x000000030c157211 */ /* 0x000fca00000f0eff */
[----:B------:R-:W2:Y:S01]  /*07b0*/  LDG.E.U16 R31, desc[UR14][R20.64] ;  /* 0x0000000e141f7981 */ /* 0x000ea2000c1e1500 */
[----:B------:R-:W-:Y:S01]  /*07c0*/  IMAD.U32 R37, RZ, RZ, UR5 ;  /* 0x00000005ff257e24 */ /* 0x000fe2000f8e00ff */
[----:B------:R-:W-:Y:S01]  /*07d0*/  MOV R13, UR5 ;  /* 0x00000005000d7c02 */ /* 0x000fe20008000f00 */
[----:B------:R-:W-:Y:S03]  /*07e0*/  BAR.SYNC.DEFER_BLOCKING 0x0 ;  /* 0x0000000000007b1d */ /* 0x000fe60000010000 */
[----:B------:R-:W-:-:S04]  /*07f0*/  LEA R36, P0, R37, R2, 0x1 ;  /* 0x0000000225247211 */ /* 0x000fc800078008ff */
[----:B------:R-:W-:Y:S01]  /*0800*/  LEA.HI.X.SX32 R37, R13, R24, 0x1, P0 ;  /* 0x000000180d257211 */ /* 0x000fe200000f0eff */
[----:B--2---:R-:W-:Y:S01]  /*0810*/  STS.U16 [R27+UR8+0x400], R31 ;  /* 0x0004001f1b007988 */ /* 0x004fe20008000408 */
[----:B------:R-:W-:Y:S06]  /*0820*/  BAR.SYNC.DEFER_BLOCKING 0x0 ;  /* 0x0000000000007b1d */ /* 0x000fec0000010000 */
[----:B------:R-:W2:Y:S01]  /*0830*/  LDG.E.U16 R36, desc[UR14][R36.64] ;  /* 0x0000000e24247981 */ /* 0x000ea2000c1e1500 */
[----:B------:R-:W-:Y:S02]  /*0840*/  UIADD3 UR6, UR6, 0x10, URZ ;  /* 0x0000001006067890 */ /* 0x000fe4000fffe03f */
[----:B------:R-:W-:Y:S01]  /*0850*/  ULEA UR4, UR11, UR4, 0x4 ;  /* 0x000000040b047291 */ /* 0x000fe2000f8e203f */
[----:B------:R-:W-:Y:S01]  /*0860*/  LDSM.16.MT88.4 R12, [R26] ;  /* 0x000000001a0c783b */ /* 0x000fe20000004200 */
[----:B------:R-:W-:-:S02]  /*0870*/  UISETP.GE.AND UP0, UPT, UR6, UR16, UPT ;  /* 0x000000100600728c */ /* 0x000fc4000bf06270 */
[----:B------:R-:W-:Y:S01]  /*0880*/  ULEA UR5, UR13, UR5, 0x4 ;  /* 0x000000050d057291 */ /* 0x000fe2000f8e203f */
[----:B------:R-:W0:Y:S01]  /*0890*/  LDSM.16.M88.4 R16, [R25+0x400] ;  /* 0x000400001910783b */ /* 0x000e220000000200 */
[----:B------:R-:W-:Y:S02]  /*08a0*/  BAR.SYNC.DEFER_BLOCKING 0x0 ;  /* 0x0000000000007b1d */ /* 0x000fe40000010000 */
[----:B------:R-:W-:Y:S01]  /*08b0*/  PLOP3.LUT P0, PT, PT, PT, UP0, 0x80, 0x0 ;  /* 0x000000000000781c */ /* 0x000fe20003f0f008 */
[C---:B0-----:R-:W-:Y:S06]  /*08c0*/  HMMA.16816.F32 R20, R12.reuse, R16, RZ ;  /* 0x000000100c14723c */ /* 0x041fec00000018ff */
[----:B------:R-:W-:-:S15]  /*08d0*/  HMMA.16816.F32 R12, R12, R18, RZ ;  /* 0x000000120c0c723c */ /* 0x000fde00000018ff */
[----:B------:R-:W-:-:S03]  /*08e0*/  NOP ;  /* 0x0000000000007918 */ /* 0x000fc60000000000 */
[----:B------:R-:W-:Y:S01]  /*08f0*/  FMUL R16, R20, UR7 ;  /* 0x0000000714107c20 */ /* 0x000fe20008400000 */
[----:B------:R-:W-:-:S05]  /*0900*/  FMUL R17, R21, UR7 ;  /* 0x0000000715117c20 */ /* 0x000fca0008400000 */
[----:B------:R-:W-:Y:S01]  /*0910*/  FMUL R18, R12, UR7 ;  /* 0x000000070c127c20 */ /* 0x000fe20008400000 */
[----:B------:R-:W-:Y:S01]  /*0920*/  FMNMX R17, R16, R17, !PT ;  /* 0x0000001110117209 */ /* 0x000fe20007800000 */
[----:B------:R-:W-:-:S03]  /*0930*/  FMUL R16, R13, UR7 ;  /* 0x000000070d107c20 */ /* 0x000fc60008400000 */
[----:B------:R-:W-:Y:S01]  /*0940*/  FMNMX R17, R18, R17, !PT ;  /* 0x0000001112117209 */ /* 0x000fe20007800000 */
[----:B------:R-:W-:-:S03]  /*0950*/  FMUL R18, R23, UR7 ;  /* 0x0000000717127c20 */ /* 0x000fc60008400000 */
[----:B------:R-:W-:Y:S01]  /*0960*/  FMNMX R16, R16, R17, !PT ;  /* 0x0000001110107209 */ /* 0x000fe20007800000 */
[----:B------:R-:W-:-:S04]  /*0970*/  FMUL R17, R22, UR7 ;  /* 0x0000000716117c20 */ /* 0x000fc80008400000 */
[----:B------:R-:W0:Y:S01]  /*0980*/  SHFL.BFLY PT, R31, R16, 0x2, 0x1f ;  /* 0x0c401f00101f7f89 */ /* 0x000e2200000e0000 */
[----:B------:R-:W-:Y:S01]  /*0990*/  FMNMX R18, R17, R18, !PT ;  /* 0x0000001211127209 */ /* 0x000fe20007800000 */
[----:B------:R-:W-:-:S05]  /*09a0*/  FMUL R17, R14, UR7 ;  /* 0x000000070e117c20 */ /* 0x000fca0008400000 */
[----:B------:R-:W-:Y:S01]  /*09b0*/  FMNMX R18, R17, R18, !PT ;  /* 0x0000001211127209 */ /* 0x000fe20007800000 */
[----:B------:R-:W-:-:S05]  /*09c0*/  FMUL R17, R15, UR7 ;  /* 0x000000070f117c20 */ /* 0x000fca0008400000 */
[----:B------:R-:W-:-:S05]  /*09d0*/  FMNMX R19, R17, R18, !PT ;  /* 0x0000001211137209 */ /* 0x000fca0007800000 */
[----:B------:R-:W1:Y:S01]  /*09e0*/  SHFL.BFLY PT, R18, R19, 0x2, 0x1f ;  /* 0x0c401f0013127f89 */ /* 0x000e6200000e0000 */
[----:B0-----:R-:W-:-:S05]  /*09f0*/  FMNMX R33, R16, R31, !PT ;  /* 0x0000001f10217209 */ /* 0x001fca0007800000 */
[----:B------:R-:W0:Y:S01]  /*0a00*/  SHFL.BFLY PT, R31, R33, 0x1, 0x1f ;  /* 0x0c201f00211f7f89 */ /* 0x000e2200000e0000 */
[----:B-1----:R-:W-:-:S05]  /*0a10*/  FMNMX R18, R19, R18, !PT ;  /* 0x0000001213127209 */ /* 0x002fca0007800000 */
[----:B------:R-:W1:Y:S01]  /*0a20*/  SHFL.BFLY PT, R17, R18, 0x1, 0x1f ;  /* 0x0c201f0012117f89 */ /* 0x000e6200000e0000 */
[----:B0-----:R-:W-:-:S04]  /*0a30*/  FMNMX R31, R33, R31, !PT ;  /* 0x0000001f211f7209 */ /* 0x001fc80007800000 */
[----:B------:R-:W-:-:S05]  /*0a40*/  FMNMX R31, R31, R34, !PT ;  /* 0x000000221f1f7209 */ /* 0x000fca0007800000 */
[--C-:B------:R-:W-:Y:S01]  /*0a50*/  FFMA R20, R20, UR7, -R31.reuse ;  /* 0x0000000714147c23 */ /* 0x100fe2000800081f */
[--C-:B------:R-:W-:Y:S01]  /*0a60*/  FFMA R21, R21, UR7, -R31.reuse ;  /* 0x0000000715157c23 */ /* 0x100fe2000800081f */
[--C-:B------:R-:W-:Y:S02]  /*0a70*/  FFMA R12, R12, UR7, -R31.reuse ;  /* 0x000000070c0c7c23 */ /* 0x100fe4000800081f */
[----:B------:R-:W-:Y:S01]  /*0a80*/  FMUL R16, R20, 1.4426950216293334961 ;  /* 0x3fb8aa3b14107820 */ /* 0x000fe20000400000 */
[----:B------:R-:W-:Y:S01]  /*0a90*/  FMUL R20, R21, 1.4426950216293334961 ;  /* 0x3fb8aa3b15147820 */ /* 0x000fe20000400000 */
[----:B------:R-:W-:Y:S01]  /*0aa0*/  FMUL R33, R12, 1.4426950216293334961 ;  /* 0x3fb8aa3b0c217820 */ /* 0x000fe20000400000 */
[----:B------:R-:W-:Y:S01]  /*0ab0*/  FFMA R12, R13, UR7, -R31 ;  /* 0x000000070d0c7c23 */ /* 0x000fe2000800081f */
[----:B-1----:R-:W-:Y:S02]  /*0ac0*/  FMNMX R21, R18, R17, !PT ;  /* 0x0000001112157209 */ /* 0x002fe40007800000 */
[----:B------:R-:W-:Y:S01]  /*0ad0*/  MUFU.EX2 R16, R16 ;  /* 0x0000001000107308 */ /* 0x000fe20000000800 */
[----:B------:R-:W-:Y:S01]  /*0ae0*/  FMUL R18, R12, 1.4426950216293334961 ;  /* 0x3fb8aa3b0c127820 */ /* 0x000fe20000400000 */
[----:B------:R-:W-:-:S05]  /*0af0*/  FMNMX R21, R21, R32, !PT ;  /* 0x0000002015157209 */ /* 0x000fca0007800000 */
[--C-:B------:R-:W-:Y:S01]  /*0b00*/  FFMA R22, R22, UR7, -R21.reuse ;  /* 0x0000000716167c23 */ /* 0x100fe20008000815 */
[--C-:B------:R-:W-:Y:S01]  /*0b10*/  FFMA R23, R23, UR7, -R21.reuse ;  /* 0x0000000717177c23 */ /* 0x100fe20008000815 */
[----:B------:R0:W1:Y:S01]  /*0b20*/  MUFU.EX2 R17, R20 ;  /* 0x0000001400117308 */ /* 0x0000620000000800 */
[--C-:B------:R-:W-:Y:S01]  /*0b30*/  FFMA R14, R14, UR7, -R21.reuse ;  /* 0x000000070e0e7c23 */ /* 0x100fe20008000815 */
[----:B------:R-:W-:Y:S01]  /*0b40*/  FMUL R19, R22, 1.4426950216293334961 ;  /* 0x3fb8aa3b16137820 */ /* 0x000fe20000400000 */
[----:B------:R-:W-:Y:S01]  /*0b50*/  FMUL R22, R23, 1.4426950216293334961 ;  /* 0x3fb8aa3b17167820 */ /* 0x000fe20000400000 */
[----:B------:R-:W-:Y:S01]  /*0b60*/  FFMA R12, R15, UR7, -R21 ;  /* 0x000000070f0c7c23 */ /* 0x000fe20008000815 */
[----:B------:R-:W-:-:S03]  /*0b70*/  FMUL R23, R14, 1.4426950216293334961 ;  /* 0x3fb8aa3b0e177820 */ /* 0x000fc60000400000 */
[----:B------:R-:W3:Y:S01]  /*0b80*/  MUFU.EX2 R13, R33 ;  /* 0x00000021000d7308 */ /* 0x000ee20000000800 */
[----:B0-----:R-:W-:-:S07]  /*0b90*/  FMUL R20, R12, 1.4426950216293334961 ;  /* 0x3fb8aa3b0c147820 */ /* 0x001fce0000400000 */
[----:B------:R-:W0:Y:S01]  /*0ba0*/  MUFU.EX2 R18, R18 ;  /* 0x0000001200127308 */ /* 0x000e220000000800 */
[----:B-1----:R-:W-:Y:S01]  /*0bb0*/  FADD R14, R16, R17 ;  /* 0x00000011100e7221 */ /* 0x002fe20000000000 */
[----:B------:R-:W-:-:S06]  /*0bc0*/  F2FP.F16.F32.PACK_AB R12, R17, R16 ;  /* 0x00000010110c723e */ /* 0x000fcc00000000ff */
[----:B------:R-:W-:Y:S01]  /*0bd0*/  MUFU.EX2 R19, R19 ;  /* 0x0000001300137308 */ /* 0x000fe20000000800 */
[----:B---3--:R-:W-:-:S07]  /*0be0*/  FADD R33, R13, R14 ;  /* 0x0000000e0d217221 */ /* 0x008fce0000000000 */
[----:B------:R-:W1:Y:S01]  /*0bf0*/  MUFU.EX2 R22, R22 ;  /* 0x0000001600167308 */ /* 0x000e620000000800 */
[C---:B0-----:R-:W-:Y:S01]  /*0c00*/  F2FP.F16.F32.PACK_AB R14, R18.reuse, R13 ;  /* 0x0000000d120e723e */ /* 0x041fe200000000ff */
[----:B------:R-:W-:-:S06]  /*0c10*/  FADD R33, R18, R33 ;  /* 0x0000002112217221 */ /* 0x000fcc0000000000 */
[----:B------:R-:W0:Y:S08]  /*0c20*/  MUFU.EX2 R15, R23 ;  /* 0x00000017000f7308 */ /* 0x000e300000000800 */
[----:B------:R-:W3:Y:S01]  /*0c30*/  MUFU.EX2 R20, R20 ;  /* 0x0000001400147308 */ /* 0x000ee20000000800 */
[----:B-1----:R-:W-:Y:S01]  /*0c40*/  FADD R35, R19, R22 ;  /* 0x0000001613237221 */ /* 0x002fe20000000000 */
[----:B------:R-:W-:Y:S01]  /*0c50*/  F2FP.F16.F32.PACK_AB R13, R22, R19 ;  /* 0x00000013160d723e */ /* 0x000fe200000000ff */
[----:B------:R-:W-:-:S04]  /*0c60*/  FADD R22, -R31, R34 ;  /* 0x000000221f167221 */ /* 0x000fc80000000100 */
[----:B------:R-:W-:Y:S01]  /*0c70*/  FMUL R34, R22, 1.4426950216293334961 ;  /* 0x3fb8aa3b16227820 */ /* 0x000fe20000400000 */
[----:B------:R-:W-:Y:S01]  /*0c80*/  FADD R22, -R21, R32 ;  /* 0x0000002015167221 */ /* 0x000fe20000000100 */
[----:B0-----:R-:W-:Y:S02]  /*0c90*/  FADD R35, R15, R35 ;  /* 0x000000230f237221 */ /* 0x001fe40000000000 */
[----:B------:R0:W1:Y:S01]  /*0ca0*/  MUFU.EX2 R32, R34 ;  /* 0x0000002200207308 */ /* 0x0000620000000800 */
[----:B------:R-:W-:Y:S02]  /*0cb0*/  FMUL R23, R22, 1.4426950216293334961 ;  /* 0x3fb8aa3b16177820 */ /* 0x000fe40000400000 */
[----:B------:R-:W4:Y:S01]  /*0cc0*/  SHFL.BFLY PT, R22, R33, 0x2, 0x1f ;  /* 0x0c401f0021167f89 */ /* 0x000f2200000e0000 */
[C---:B---3--:R-:W-:Y:S01]  /*0cd0*/  FADD R35, R20.reuse, R35 ;  /* 0x0000002314237221 */ /* 0x048fe20000000000 */
[----:B------:R-:W-:-:S03]  /*0ce0*/  F2FP.F16.F32.PACK_AB R15, R20, R15 ;  /* 0x0000000f140f723e */ /* 0x000fc600000000ff */
[----:B------:R-:W3:Y:S01]  /*0cf0*/  MUFU.EX2 R23, R23 ;  /* 0x0000001700177308 */ /* 0x000ee20000000800 */
[----:B0-----:R-:W-:Y:S01]  /*0d00*/  IMAD.MOV.U32 R34, RZ, RZ, R31 ;  /* 0x000000ffff227224 */ /* 0x001fe200078e001f */
[----:B------:R-:W0:Y:S01]  /*0d10*/  SHFL.BFLY PT, R20, R35, 0x2, 0x1f ;  /* 0x0c401f0023147f89 */ /* 0x000e2200000e0000 */
[C---:B-1----:R-:W-:Y:S01]  /*0d20*/  FMUL R8, R32.reuse, R8 ;  /* 0x0000000820087220 */ /* 0x042fe20000400000 */
[C---:B------:R-:W-:Y:S01]  /*0d30*/  FMUL R9, R32.reuse, R9 ;  /* 0x0000000920097220 */ /* 0x040fe20000400000 */
[C---:B------:R-:W-:Y:S01]  /*0d40*/  FMUL R4, R32.reuse, R4 ;  /* 0x0000000420047220 */ /* 0x040fe20000400000 */
[----:B------:R-:W-:Y:S01]  /*0d50*/  FMUL R5, R32, R5 ;  /* 0x0000000520057220 */ /* 0x000fe20000400000 */
[C---:B---3--:R-:W-:Y:S01]  /*0d60*/  FMUL R10, R23.reuse, R10 ;  /* 0x0000000a170a7220 */ /* 0x048fe20000400000 */
[----:B------:R-:W-:Y:S01]  /*0d70*/  FMUL R11, R23, R11 ;  /* 0x0000000b170b7220 */ /* 0x000fe20000400000 */
[----:B----4-:R-:W-:Y:S01]  /*0d80*/  FADD R22, R33, R22 ;  /* 0x0000001621167221 */ /* 0x010fe20000000000 */
[C---:B------:R-:W-:Y:S01]  /*0d90*/  FMUL R6, R23.reuse, R6 ;  /* 0x0000000617067220 */ /* 0x040fe20000400000 */
[----:B------:R-:W-:Y:S01]  /*0da0*/  FMUL R7, R23, R7 ;  /* 0x0000000717077220 */ /* 0x000fe20000400000 */
[----:B0-----:R-:W-:-:S05]  /*0db0*/  FADD R20, R35, R20 ;  /* 0x0000001423147221 */ /* 0x001fca0000000000 */
[----:B------:R-:W-:Y:S04]  /*0dc0*/  SHFL.BFLY PT, R33, R20, 0x1, 0x1f ;  /* 0x0c201f0014217f89 */ /* 0x000fe800000e0000 */
[----:B--2---:R-:W-:Y:S01]  /*0dd0*/  STS.U16 [R27+UR8+0x400], R36 ;  /* 0x000400241b007988 */ /* 0x004fe20008000408 */
[----:B------:R-:W-:Y:S06]  /*0de0*/  BAR.SYNC.DEFER_BLOCKING 0x0 ;  /* 0x0000000000007b1d */ /* 0x000fec0000010000 */
[----:B------:R-:W0:Y:S02]  /*0df0*/  LDSM.16.M88.4 R16, [R25+0x400] ;  /* 0x000400001910783b */ /* 0x000e240000000200 */
[C---:B0-----:R-:W-:Y:S02]  /*0e00*/  HMMA.16816.F32 R8, R12.reuse, R16, R8 ;  /* 0x000000100c08723c */ /* 0x041fe40000001808 */
[----:B------:R-:W0:Y:S04]  /*0e10*/  SHFL.BFLY PT, R17, R22, 0x1, 0x1f ;  /* 0x0c201f0016117f89 */ /* 0x000e2800000e0000 */
[----:B------:R-:W-:Y:S07]  /*0e20*/  HMMA.16816.F32 R4, R12, R18, R4 ;  /* 0x000000120c04723c */ /* 0x000fee0000001804 */
[----:B------:R-:W-:-:S04]  /*0e30*/  FADD R12, R20, R33 ;  /* 0x00000021140c7221 */ /* 0x000fc80000000000 */
[----:B------:R-:W-:Y:S01]  /*0e40*/  FFMA R28, R23, R28, R12 ;  /* 0x0000001c171c7223 */ /* 0x000fe2000000000c */
[----:B0-----:R-:W-:-:S04]  /*0e50*/  FADD R17, R22, R17 ;  /* 0x0000001116117221 */ /* 0x001fc80000000000 */
[----:B------:R-:W-:Y:S01]  /*0e60*/  FFMA R29, R32, R29, R17 ;  /* 0x0000001d201d7223 */ /* 0x000fe20000000011 */
[----:B------:R-:W-:Y:S01]  /*0e70*/  MOV R32, R21 ;  /* 0x0000001500207202 */ /* 0x000fe20000000f00 */
[----:B------:R-:W-:Y:S06]  /*0e80*/  @!P0 BRA `(.L_x_1) ;  /* 0xfffffff800388947 */ /* 0x000fec000383ffff */
.L_x_0:
[----:B------:R-:W0:Y:S01]  /*0e90*/  S2R R0, SR_TID.X ;  /* 0x0000000000007919 */ /* 0x000e220000002100 */
[C---:B------:R-:W-:Y:S01]  /*0ea0*/  FSETP.GT.AND P1, PT, |R29|.reuse, 8.50705917302346158658e+37, PT ;  /* 0x7e8000001d00780b */ /* 0x040fe20003f24200 */
[----:B------:R-:W-:Y:S01]  /*0eb0*/  IMAD.MOV.U32 R16, RZ, RZ, R4 ;  /* 0x000000ffff107224 */ /* 0x000fe200078e0004 */
[C---:B------:R-:W-:Y:S01]  /*0ec0*/  FSETP.GEU.AND P5, PT, |R29|.reuse, 1.175494350822287508e-38, PT ;  /* 0x008000001d00780b */ /* 0x040fe20003fae200 */
[C---:B------:R-:W-:Y:S01]  /*0ed0*/  FMUL R4, R29.reuse, 8388608 ;  /* 0x4b0000001d047820 */ /* 0x040fe20000400000 */
[----:B------:R-:W-:Y:S01]  /*0ee0*/  FSETP.GEU.AND P2, PT, R29, 1.175494350822287508e-38, PT ;  /* 0x008000001d00780b */ /* 0x000fe20003f4e000 */
[----:B------:R-:W-:Y:S01]  /*0ef0*/  IMAD.MOV.U32 R13, RZ, RZ, R7 ;  /* 0x000000ffff0d7224 */ /* 0x000fe200078e0007 */
[----:B------:R-:W-:Y:S01]  /*0f00*/  MOV R17, R5 ;  /* 0x0000000500117202 */ /* 0x000fe20000000f00 */
[C---:B------:R-:W-:Y:S01]  /*0f10*/  FMUL R5, R28.reuse, 8388608 ;  /* 0x4b0000001c057820 */ /* 0x040fe20000400000 */
[----:B------:R-:W-:Y:S01]  /*0f20*/  FSETP.GEU.AND P3, PT, R28, 1.175494350822287508e-38, PT ;  /* 0x008000001c00780b */ /* 0x000fe20003f6e000 */
[----:B------:R-:W1:Y:S01]  /*0f30*/  S2UR UR5, SR_CgaCtaId ;  /* 0x00000000000579c3 */ /* 0x000e620000008800 */
[----:B------:R-:W-:-:S07]  /*0f40*/  FSEL R4, R4, R29, !P2 ;  /* 0x0000001d04047208 */ /* 0x000fce0005000000 */
[----:B------:R-:W-:Y:S01]  /*0f50*/  BAR.SYNC.DEFER_BLOCKING 0x0 ;  /* 0x0000000000007b1d */ /* 0x000fe20000010000 */
[C---:B------:R-:W-:Y:S01]  /*0f60*/  FSETP.GT.AND P0, PT, |R28|.reuse, 8.50705917302346158658e+37, PT ;  /* 0x7e8000001c00780b */ /* 0x040fe20003f04200 */
[----:B------:R-:W-:Y:S01]  /*0f70*/  @P1 FMUL R29, R29, 0.25 ;  /* 0x3e8000001d1d1820 */ /* 0x000fe20000400000 */
[----:B------:R-:W-:Y:S01]  /*0f80*/  FSEL R2, R5, R28, !P3 ;  /* 0x0000001c05027208 */ /* 0x000fe20005800000 */
[----:B------:R-:W-:Y:S01]  /*0f90*/  @P1 FMUL R17, R17, 0.25 ;  /* 0x3e80000011111820 */ /* 0x000fe20000400000 */
[----:B------:R-:W-:Y:S01]  /*0fa0*/  FSETP.GEU.AND P4, PT, |R28|, 1.175494350822287508e-38, PT ;  /* 0x008000001c00780b */ /* 0x000fe20003f8e200 */
[----:B------:R-:W-:Y:S01]  /*0fb0*/  @!P5 FMUL R29, R29, 16777216 ;  /* 0x4b8000001d1dd820 */ /* 0x000fe20000400000 */
[----:B------:R-:W-:Y:S01]  /*0fc0*/  IADD3 R5, R4, -0x3f3504f3, RZ ;  /* 0xc0cafb0d04057810 */ /* 0x000fe20007ffe0ff */
[----:B------:R-:W-:Y:S01]  /*0fd0*/  VIADD R23, R2, 0xc0cafb0d ;  /* 0xc0cafb0d02177836 */ /* 0x000fe20000000000 */
[----:B------:R-:W-:Y:S01]  /*0fe0*/  FSEL R12, RZ, -23, P2 ;  /* 0xc1b80000ff0c7808 */ /* 0x000fe20001000000 */
[----:B------:R-:W-:Y:S01]  /*0ff0*/  @P1 FMUL R16, R16, 0.25 ;  /* 0x3e80000010101820 */ /* 0x000fe20000400000 */
[----:B------:R-:W-:Y:S01]  /*1000*/  LOP3.LUT R15, R5, 0xff800000, RZ, 0xc0, !PT ;  /* 0xff800000050f7812 */ /* 0x000fe200078ec0ff */
[----:B------:R-:W2:Y:S01]  /*1010*/  MUFU.RCP R29, R29 ;  /* 0x0000001d001d7308 */ /* 0x000ea20000001000 */
[----:B------:R-:W-:Y:S01]  /*1020*/  LOP3.LUT R23, R23, 0xff800000, RZ, 0xc0, !PT ;  /* 0xff80000017177812 */ /* 0x000fe200078ec0ff */
[----:B------:R-:W-:Y:S01]  /*1030*/  @P0 FMUL R28, R28, 0.25 ;  /* 0x3e8000001c1c0820 */ /* 0x000fe20000400000 */
[----:B------:R-:W-:Y:S01]  /*1040*/  I2FP.F32.S32 R7, R15 ;  /* 0x0000000f00077245 */ /* 0x000fe20000201400 */
[----:B------:R-:W-:Y:S01]  /*1050*/  @P1 FMUL R9, R9, 0.25 ;  /* 0x3e80000009091820 */ /* 0x000fe20000400000 */
[----:B------:R-:W-:Y:S01]  /*1060*/  FSEL R18, RZ, -23, P3 ;  /* 0xc1b80000ff127808 */ /* 0x000fe20001800000 */
[----:B------:R-:W-:Y:S01]  /*1070*/  @!P4 FMUL R28, R28, 16777216 ;  /* 0x4b8000001c1cc820 */ /* 0x000fe20000400000 */
[----:B------:R-:W-:Y:S01]  /*1080*/  I2FP.F32.S32 R19, R23 ;  /* 0x0000001700137245 */ /* 0x000fe20000201400 */
[----:B------:R-:W-:Y:S01]  /*1090*/  FFMA.FTZ R12, R7, 1.1920928955078125e-07, R12 ;  /* 0x34000000070c7823 */ /* 0x000fe2000001000c */
[----:B0-----:R-:W-:Y:S01]  /*10a0*/  SHF.L.U32 R20, R0, 0x5, RZ ;  /* 0x0000000500147819 */ /* 0x001fe200000006ff */
[----:B------:R-:W-:Y:S01]  /*10b0*/  @P1 FMUL R8, R8, 0.25 ;  /* 0x3e80000008081820 */ /* 0x000fe20000400000 */
[----:B------:R-:W-:Y:S01]  /*10c0*/  IADD3 R15, R4, -R15, RZ ;  /* 0x8000000f040f7210 */ /* 0x000fe20007ffe0ff */
[----:B------:R-:W-:Y:S01]  /*10d0*/  IMAD.SHL.U32 R3, R0, 0x4, RZ ;  /* 0x0000000400037824 */ /* 0x000fe200078e00ff */
[C---:B------:R-:W-:Y:S01]  /*10e0*/  LOP3.LUT R25, R20.reuse, 0x60, RZ, 0xc0, !PT ;  /* 0x0000006014197812 */ /* 0x040fe200078ec0ff */
[----:B------:R-:W-:Y:S01]  /*10f0*/  FFMA.FTZ R7, R19, 1.1920928955078125e-07, R18 ;  /* 0x3400000013077823 */ /* 0x000fe20000010012 */
[----:B------:R-:W-:Y:S01]  /*1100*/  LOP3.LUT R20, R20, 0x300, RZ, 0xc0, !PT ;  /* 0x0000030014147812 */ /* 0x000fe200078ec0ff */
[----:B------:R-:W0:Y:S01]  /*1110*/  MUFU.RCP R18, R28 ;  /* 0x0000001c00127308 */ /* 0x000e220000001000 */
[----:B------:R-:W-:Y:S01]  /*1120*/  @!P5 FMUL R17, R17, 16777216 ;  /* 0x4b8000001111d820 */ /* 0x000fe20000400000 */
[----:B------:R-:W-:Y:S01]  /*1130*/  @!P5 FMUL R16, R16, 16777216 ;  /* 0x4b8000001010d820 */ /* 0x000fe20000400000 */
[----:B------:R-:W-:Y:S01]  /*1140*/  @!P5 FMUL R9, R9, 16777216 ;  /* 0x4b8000000909d820 */ /* 0x000fe20000400000 */
[----:B------:R-:W-:Y:S01]  /*1150*/  MOV R19, 0x3dc6b27f ;  /* 0x3dc6b27f00137802 */ /* 0x000fe20000000f00 */
[----:B------:R-:W-:Y:S01]  /*1160*/  @!P5 FMUL R8, R8, 16777216 ;  /* 0x4b8000000808d820 */ /* 0x000fe20000400000 */
[----:B------:R-:W-:Y:S01]  /*1170*/  FADD R15, R15, -1 ;  /* 0xbf8000000f0f7421 */ /* 0x000fe20000000000 */
[----:B------:R-:W-:Y:S01]  /*1180*/  LOP3.LUT R5, R20, 0xfc, R3, 0xf8, !PT ;  /* 0x000000fc14057812 */ /* 0x000fe200078ef803 */
[C---:B--2---:R-:W-:Y:S01]  /*1190*/  FMUL R17, R29.reuse, R17 ;  /* 0x000000111d117220 */ /* 0x044fe20000400000 */
[C---:B------:R-:W-:Y:S01]  /*11a0*/  FMUL R16, R29.reuse, R16 ;  /* 0x000000101d107220 */ /* 0x040fe20000400000 */
[C---:B------:R-:W-:Y:S01]  /*11b0*/  FMUL R20, R29.reuse, R9 ;  /* 0x000000091d147220 */ /* 0x040fe20000400000 */
[----:B------:R-:W-:Y:S01]  /*11c0*/  LOP3.LUT R22, R0, 0xc0, RZ, 0xc0, !PT ;  /* 0x000000c000167812 */ /* 0x000fe200078ec0ff */
[----:B------:R-:W-:Y:S01]  /*11d0*/  FMUL R29, R29, R8 ;  /* 0x000000081d1d7220 */ /* 0x000fe20000400000 */
[----:B------:R-:W-:Y:S01]  /*11e0*/  FFMA.FTZ R8, R15, R19, -0.16845393180847167969 ;  /* 0xbe2c7f300f087423 */ /* 0x000fe20000010013 */
[----:B------:R-:W-:Y:S01]  /*11f0*/  @P0 FMUL R13, R13, 0.25 ;  /* 0x3e8000000d0d0820 */ /* 0x000fe20000400000 */
[----:B------:R-:W-:Y:S01]  /*1200*/  @P0 FMUL R6, R6, 0.25 ;  /* 0x3e80000006060820 */ /* 0x000fe20000400000 */
[----:B------:R-:W-:Y:S01]  /*1210*/  @P0 FMUL R11, R11, 0.25 ;  /* 0x3e8000000b0b0820 */ /* 0x000fe20000400000 */
[----:B------:R-:W-:Y:S01]  /*1220*/  @P0 FMUL R10, R10, 0.25 ;  /* 0x3e8000000a0a0820 */ /* 0x000fe20000400000 */
[----:B------:R-:W-:Y:S01]  /*1230*/  SHF.R.S32.HI R14, RZ, 0x5, R0 ;  /* 0x00000005ff0e7819 */ /* 0x000fe20000011400 */
[----:B------:R-:W-:Y:S01]  /*1240*/  FFMA.FTZ R8, R15, R8, 0.1716887056827545166 ;  /* 0x3e2fcf2a0f087423 */ /* 0x000fe20000010008 */
[----:B------:R-:W-:Y:S01]  /*1250*/  SHF.R.U32.HI R22, RZ, 0x1, R22 ;  /* 0x00000001ff167819 */ /* 0x000fe20000011616 */
[----:B------:R-:W-:-:S02]  /*1260*/  IMAD.IADD R23, R2, 0x1, -R23 ;  /* 0x0000000102177824 */ /* 0x000fc400078e0a17 */
[----:B------:R-:W-:Y:S01]  /*1270*/  @!P4 FMUL R13, R13, 16777216 ;  /* 0x4b8000000d0dc820 */ /* 0x000fe20000400000 */
[----:B------:R-:W-:Y:S01]  /*1280*/  @!P4 FMUL R6, R6, 16777216 ;  /* 0x4b8000000606c820 */ /* 0x000fe20000400000 */
[----:B------:R-:W-:Y:S01]  /*1290*/  @!P4 FMUL R11, R11, 16777216 ;  /* 0x4b8000000b0bc820 */ /* 0x000fe20000400000 */
[----:B------:R-:W-:Y:S01]  /*12a0*/  @!P4 FMUL R10, R10, 16777216 ;  /* 0x4b8000000a0ac820 */ /* 0x000fe20000400000 */
[----:B------:R-:W-:Y:S01]  /*12b0*/  SGXT R14, R14, 0x1 ;  /* 0x000000010e0e781a */ /* 0x000fe20000000200 */
[----:B------:R-:W-:Y:S01]  /*12c0*/  UMOV UR4, 0x400 ;  /* 0x0000040000047882 */ /* 0x000fe20000000000 */
[----:B------:R-:W-:Y:S01]  /*12d0*/  LOP3.LUT R25, R25, 0x1c, R0, 0xf8, !PT ;  /* 0x0000001c19197812 */ /* 0x000fe200078ef800 */
[C---:B0-----:R-:W-:Y:S01]  /*12e0*/  FMUL R13, R18.reuse, R13 ;  /* 0x0000000d120d7220 */ /* 0x041fe20000400000 */
[----:B------:R-:W-:Y:S01]  /*12f0*/  LOP3.LUT R5, R5, R22, RZ, 0x3c, !PT ;  /* 0x0000001605057212 */ /* 0x000fe200078e3cff */
[----:B------:R-:W-:Y:S01]  /*1300*/  FFMA.FTZ R22, R15, R8, -0.17900948226451873779 ;  /* 0xbe374e430f167423 */ /* 0x000fe20000010008 */
[----:B------:R-:W-:Y:S01]  /*1310*/  FADD R8, R23, -1 ;  /* 0xbf80000017087421 */ /* 0x000fe20000000000 */
[C---:B------:R-:W-:Y:S01]  /*1320*/  FMUL R6, R18.reuse, R6 ;  /* 0x0000000612067220 */ /* 0x040fe20000400000 */
[C---:B------:R-:W-:Y:S01]  /*1330*/  FMUL R24, R18.reuse, R11 ;  /* 0x0000000b12187220 */ /* 0x040fe20000400000 */
[----:B------:R-:W-:Y:S01]  /*1340*/  FMUL R9, R18, R10 ;  /* 0x0000000a12097220 */ /* 0x000fe20000400000 */
[----:B-1----:R-:W-:Y:S01]  /*1350*/  ULEA UR6, UR5, UR4, 0x18 ;  /* 0x0000000405067291 */ /* 0x002fe2000f8ec03f */
[----:B------:R-:W-:Y:S01]  /*1360*/  LOP3.LUT R14, R25, 0x240, R14, 0x78, !PT ;  /* 0x00000240190e7812 */ /* 0x000fe200078e780e */
[----:B------:R-:W-:Y:S01]  /*1370*/  FFMA.FTZ R19, R8, R19, -0.16845393180847167969 ;  /* 0xbe2c7f3008137423 */ /* 0x000fe20000010013 */
[----:B------:R-:W-:Y:S01]  /*1380*/  F2FP.F16.F32.PACK_AB R29, R16, R29 ;  /* 0x0000001d101d723e */ /* 0x000fe200000000ff */
[----:B------:R-:W-:Y:S01]  /*1390*/  FFMA.FTZ R22, R15, R22, 0.20512372255325317383 ;  /* 0x3e520bf40f167423 */ /* 0x000fe20000010016 */
[----:B------:R-:W-:Y:S01]  /*13a0*/  F2FP.F16.F32.PACK_AB R17, R17, R20 ;  /* 0x000000141111723e */ /* 0x000fe200000000ff */
[----:B------:R-:W-:Y:S01]  /*13b0*/  FFMA.FTZ R19, R8, R19, 0.1716887056827545166 ;  /* 0x3e2fcf2a08137423 */ /* 0x000fe20000010013 */
[----:B------:R-:W-:Y:S01]  /*13c0*/  F2FP.F16.F32.PACK_AB R6, R6, R9 ;  /* 0x000000090606723e */ /* 0x000fe200000000ff */
[----:B------:R-:W-:Y:S01]  /*13d0*/  FFMA.FTZ R22, R15, R22, -0.24046532809734344482 ;  /* 0xbe763c8b0f167423 */ /* 0x000fe20000010016 */
[----:B------:R-:W-:Y:S01]  /*13e0*/  F2FP.F16.F32.PACK_AB R13, R13, R24 ;  /* 0x000000180d0d723e */ /* 0x000fe200000000ff */
[----:B------:R-:W-:Y:S01]  /*13f0*/  STS [R14+UR6], R29 ;  /* 0x0000001d0e007988 */ /* 0x000fe20008000806 */
[----:B------:R-:W-:Y:S01]  /*1400*/  LOP3.LUT R16, R14, 0x20, RZ, 0x3c, !PT ;  /* 0x000000200e107812 */ /* 0x000fe200078e3cff */
[C---:B------:R-:W-:Y:S01]  /*1410*/  FFMA.FTZ R19, R8.reuse, R19, -0.17900948226451873779 ;  /* 0xbe374e4308137423 */ /* 0x040fe20000010013 */
[C---:B------:R-:W-:Y:S01]  /*1420*/  FFMA.FTZ R22, R15.reuse, R22, 0.28857114911079406738 ;  /* 0x3e93bf990f167423 */ /* 0x040fe20000010016 */
[----:B------:R-:W-:Y:S01]  /*1430*/  STS [R14+UR6+0x80], R17 ;  /* 0x000080110e007988 */ /* 0x000fe20008000806 */
[----:B------:R-:W0:Y:S01]  /*1440*/  LDC.64 R10, c[0x0][0x228] ;  /* 0x00008a00ff0a7b82 */ /* 0x000e220000000a00 */
[C---:B------:R-:W-:Y:S01]  /*1450*/  FFMA.FTZ R19, R8.reuse, R19, 0.20512372255325317383 ;  /* 0x3e520bf408137423 */ /* 0x040fe20000010013 */
[C---:B------:R-:W-:Y:S01]  /*1460*/  FFMA.FTZ R22, R15.reuse, R22, -0.36067417263984680176 ;  /* 0xbeb8aa490f167423 */ /* 0x040fe20000010016 */
[----:B------:R-:W-:Y:S01]  /*1470*/  STS [R16+UR6+0x100], R6 ;  /* 0x0001000610007988 */ /* 0x000fe20008000806 */
[----:B------:R-:W-:Y:S01]  /*1480*/  ULDC.64 UR4, c[0x0][0x270] ;  /* 0x00009c0000047ab9 */ /* 0x000fe20000000a00 */
[C---:B------:R-:W-:Y:S01]  /*1490*/  FFMA.FTZ R19, R8.reuse, R19, -0.24046532809734344482 ;  /* 0xbe763c8b08137423 */ /* 0x040fe20000010013 */
[C---:B------:R-:W-:Y:S01]  /*14a0*/  FFMA.FTZ R22, R15.reuse, R22, 0.48089820146560668945 ;  /* 0x3ef6384a0f167423 */ /* 0x040fe20000010016 */
[----:B------:R1:W-:Y:S01]  /*14b0*/  STS [R16+UR6+0x180], R13 ;  /* 0x0001800d10007988 */ /* 0x0003e20008000806 */
[----:B------:R-:W2:Y:S01]  /*14c0*/  LDC R9, c[0x0][0x278] ;  /* 0x00009e00ff097b82 */ /* 0x000ea20000000800 */
[----:B------:R-:W-:Y:S01]  /*14d0*/  FFMA.FTZ R19, R8, R19, 0.28857114911079406738 ;  /* 0x3e93bf9908137423 */ /* 0x000fe20000010013 */
[----:B------:R-:W-:-:S06]  /*14e0*/  FFMA.FTZ R22, R15, R22, -0.72134751081466674805 ;  /* 0xbf38aa3b0f167423 */ /* 0x000fcc0000010016 */
[----:B------:R-:W-:Y:S01]  /*14f0*/  BAR.SYNC.DEFER_BLOCKING 0x0 ;  /* 0x0000000000007b1d */ /* 0x000fe20000010000 */
[----:B------:R-:W-:Y:S01]  /*1500*/  UIMAD UR4, UR9, UR4, URZ ;  /* 0x00000004090472a4 */ /* 0x000fe2000f8e023f */
[----:B------:R-:W-:Y:S01]  /*1510*/  FFMA.FTZ R19, R8, R19, -0.36067417263984680176 ;  /* 0xbeb8aa4908137423 */ /* 0x000fe20000010013 */
[C---:B------:R-:W-:Y:S01]  /*1520*/  FMUL R22, R15.reuse, R22 ;  /* 0x000000160f167220 */ /* 0x040fe20000400000 */
[----:B------:R-:W-:Y:S01]  /*1530*/  ISETP.GE.U32.AND P2, PT, R4, 0x7f800000, PT ;  /* 0x7f8000000400780c */ /* 0x000fe20003f46070 */
[----:B------:R-:W-:Y:S01]  /*1540*/  USHF.L.U32 UR7, UR4, 0x1, URZ ;  /* 0x0000000104077899 */ /* 0x000fe2000800063f */
[----:B------:R-:W-:Y:S01]  /*1550*/  FFMA.FTZ R19, R8, R19, 0.48089820146560668945 ;  /* 0x3ef6384a08137423 */ /* 0x000fe20000010013 */
[C---:B------:R-:W-:Y:S01]  /*1560*/  FMUL R22, R15.reuse, R22 ;  /* 0x000000160f167220 */ /* 0x040fe20000400000 */
[----:B-1----:R-:W-:Y:S01]  /*1570*/  IMAD R13, R30, UR5, RZ ;  /* 0x000000051e0d7c24 */ /* 0x002fe2000f8e02ff */
[----:B------:R-:W-:Y:S01]  /*1580*/  SHF.L.U32 R18, R0, 0x3, RZ ;  /* 0x0000000300127819 */ /* 0x000fe200000006ff */
[C---:B------:R-:W-:Y:S01]  /*1590*/  FFMA.FTZ R19, R8.reuse, R19, -0.72134751081466674805 ;  /* 0xbf38aa3b08137423 */ /* 0x040fe20000010013 */
[----:B------:R-:W-:Y:S01]  /*15a0*/  FFMA.FTZ R15, R15, 1.4426950216293334961, R22 ;  /* 0x3fb8aa3b0f0f7823 */ /* 0x000fe20000010016 */
[----:B------:R-:W-:Y:S01]  /*15b0*/  SHF.R.U32.HI R17, RZ, 0x1, R0 ;  /* 0x00000001ff117819 */ /* 0x000fe20000011600 */
[----:B------:R-:W-:Y:S01]  /*15c0*/  UIMAD.WIDE UR4, UR4, 0x2, URZ ;  /* 0x00000002040478a5 */ /* 0x000fe2000f8e023f */
[----:B------:R-:W-:Y:S01]  /*15d0*/  FMUL R19, R8, R19 ;  /* 0x0000001308137220 */ /* 0x000fe20000400000 */
[----:B------:R-:W-:Y:S01]  /*15e0*/  ISETP.GE.U32.AND P0, PT, R2, 0x7f800000, PT ;  /* 0x7f8000000200780c */ /* 0x000fe20003f06070 */
[----:B------:R-:W-:Y:S01]  /*15f0*/  FADD R12, R12, R15 ;  /* 0x0000000f0c0c7221 */ /* 0x000fe20000000000 */
[----:B------:R-:W-:Y:S01]  /*1600*/  LOP3.LUT R14, R18, 0x38, RZ, 0xc0, !PT ;  /* 0x00000038120e7812 */ /* 0x000fe200078ec0ff */
[----:B------:R-:W-:Y:S01]  /*1610*/  FMUL R19, R8, R19 ;  /* 0x0000001308137220 */ /* 0x000fe20000400000 */
[----:B------:R-:W-:Y:S01]  /*1620*/  LOP3.LUT R17, R17, 0x4, RZ, 0xc0, !PT ;  /* 0x0000000411117812 */ /* 0x000fe200078ec0ff */
[----:B------:R-:W-:Y:S01]  /*1630*/  ULDC UR4, c[0x0][0x27c] ;  /* 0x00009f0000047ab9 */ /* 0x000fe20000000800 */
[----:B------:R-:W-:Y:S01]  /*1640*/  FSETP.NEU.AND P1, PT, R4, RZ, PT ;  /* 0x000000ff0400720b */ /* 0x000fe20003f2d000 */
[----:B------:R-:W-:Y:S01]  /*1650*/  FFMA.FTZ R8, R8, 1.4426950216293334961, R19 ;  /* 0x3fb8aa3b08087823 */ /* 0x000fe20000010013 */
[----:B------:R-:W-:Y:S01]  /*1660*/  IADD3 R14, R17, UR6, R14 ;  /* 0x00000006110e7c10 */ /* 0x000fe2000fffe00e */
[----:B------:R1:W3:Y:S01]  /*1670*/  LDS R6, [R5+UR6] ;  /* 0x0000000605067984 */ /* 0x0002e20008000800 */
[----:B------:R-:W-:-:S02]  /*1680*/  @P2 IMAD.MOV.U32 R17, RZ, RZ, 0x7f800000 ;  /* 0x7f800000ff112424 */ /* 0x000fc400078e00ff */
[----:B------:R-:W-:Y:S01]  /*1690*/  FADD R7, R7, R8 ;  /* 0x0000000807077221 */ /* 0x000fe20000000000 */
[----:B------:R-:W-:Y:S01]  /*16a0*/  SHF.R.U32.HI R8, RZ, 0x5, R0 ;  /* 0x00000005ff087819 */ /* 0x000fe20000011600 */
[----:B------:R-:W-:Y:S01]  /*16b0*/  UIMAD UR4, UR9, UR4, URZ ;  /* 0x00000004090472a4 */ /* 0x000fe2000f8e023f */
[----:B------:R-:W-:Y:S01]  /*16c0*/  @P2 FFMA.FTZ R12, R4, R17, +INF ;  /* 0x7f800000040c2423 */ /* 0x000fe20000010011 */
[----:B------:R-:W-:Y:S02]  /*16d0*/  @P0 MOV R17, 0x7f800000 ;  /* 0x7f80000000110802 */ /* 0x000fe40000000f00 */
[----:B-1----:R-:W-:Y:S02]  /*16e0*/  SHF.L.U32 R5, R13, 0x1, RZ ;  /* 0x000000010d057819 */ /* 0x002fe400000006ff */
[C---:B------:R-:W-:Y:S01]  /*16f0*/  FSETP.NEU.AND P2, PT, R2.reuse, RZ, PT ;  /* 0x000000ff0200720b */ /* 0x040fe20003f4d000 */
[----:B------:R-:W-:Y:S01]  /*1700*/  @P0 FFMA.FTZ R7, R2, R17, +INF ;  /* 0x7f80000002070423 */ /* 0x000fe20000010011 */
[----:B0-----:R-:W-:Y:S01]  /*1710*/  IADD3 R15, P3, P4, R5, UR7, R10 ;  /* 0x00000007050f7c10 */ /* 0x001fe2000fc7e00a */
[----:B------:R-:W-:Y:S01]  /*1720*/  USHF.L.U32 UR7, UR4, 0x2, URZ ;  /* 0x0000000204077899 */ /* 0x000fe2000800063f */
[----:B------:R-:W-:Y:S01]  /*1730*/  SGXT.U32 R10, R8, 0x3 ;  /* 0x00000003080a781a */ /* 0x000fe20000000000 */
[----:B------:R-:W-:Y:S01]  /*1740*/  IMAD.HI R8, R13, 0x2, RZ ;  /* 0x000000020d087827 */ /* 0x000fe200078e02ff */
[----:B------:R-:W-:Y:S01]  /*1750*/  FSEL R12, R12, -INF , P1 ;  /* 0xff8000000c0c7808 */ /* 0x000fe20000800000 */
[----:B------:R-:W0:Y:S02]  /*1760*/  LDC.64 R4, c[0x0][0x230] ;  /* 0x00008c00ff047b82 */ /* 0x000e240000000a00 */
[----:B--2---:R-:W-:Y:S01]  /*1770*/  IMAD R10, R10, R9, RZ ;  /* 0x000000090a0a7224 */ /* 0x004fe200078e02ff */
[----:B------:R-:W-:Y:S01]  /*1780*/  IADD3.X R13, R8, UR5, R11, P3, P4 ;  /* 0x00000005080d7c10 */ /* 0x000fe20009fe840b */
[----:B------:R-:W-:Y:S01]  /*1790*/  FFMA R12, R12, 0.69314718246459960938, R31 ;  /* 0x3f3172180c0c7823 */ /* 0x000fe2000000001f */
[----:B------:R-:W-:Y:S01]  /*17a0*/  LOP3.LUT R11, R3, 0x40, RZ, 0xc0, !PT ;  /* 0x00000040030b7812 */ /* 0x000fe200078ec0ff */
[----:B------:R-:W-:Y:S01]  /*17b0*/  UIMAD.WIDE UR4, UR4, 0x4, URZ ;  /* 0x00000004040478a5 */ /* 0x000fe2000f8e023f */
[----:B------:R-:W-:-:S02]  /*17c0*/  LEA R8, P3, R10, R15, 0x1 ;  /* 0x0000000f0a087211 */ /* 0x000fc400078608ff */
[----:B------:R-:W-:Y:S01]  /*17d0*/  LEA R3, R9, R10, 0x3 ;  /* 0x0000000a09037211 */ /* 0x000fe200078e18ff */
[----:B------:R-:W-:Y:S01]  /*17e0*/  IMAD.IADD R11, R11, 0x1, R14 ;  /* 0x000000010b0b7824 */ /* 0x000fe200078e020e */
[----:B------:R-:W-:Y:S02]  /*17f0*/  LEA.HI.X.SX32 R9, R10, R13, 0x1, P3 ;  /* 0x0000000d0a097211 */ /* 0x000fe400018f0eff */
[----:B------:R-:W-:Y:S02]  /*1800*/  LEA R2, P0, R3, R15, 0x1 ;  /* 0x0000000f03027211 */ /* 0x000fe400078008ff */
[----:B------:R-:W-:Y:S02]  /*1810*/  FSEL R10, R7, -INF , P2 ;  /* 0xff800000070a7808 */ /* 0x000fe40001000000 */
[----:B------:R-:W-:Y:S02]  /*1820*/  LEA.HI.X.SX32 R3, R3, R13, 0x1, P0 ;  /* 0x0000000d03037211 */ /* 0x000fe400000f0eff */
[----:B------:R-:W-:Y:S01]  /*1830*/  LOP3.LUT P0, RZ, R0, 0xe0, RZ, 0xc0, !PT ;  /* 0x000000e000ff7812 */ /* 0x000fe2000780c0ff */
[----:B------:R-:W-:Y:S01]  /*1840*/  FFMA R13, R10, 0.69314718246459960938, R21 ;  /* 0x3f3172180a0d7823 */ /* 0x000fe20000000015 */
[----:B------:R-:W-:Y:S01]  /*1850*/  SHF.L.U32 R0, R0, 0x1, RZ ;  /* 0x0000000100007819 */ /* 0x000fe200000006ff */
[----:B---3--:R1:W-:Y:S01]  /*1860*/  STG.E.U16 desc[UR14][R8.64], R6 ;  /* 0x0000000608007986 */ /* 0x0083e2000c10150e */
[C---:B------:R-:W-:Y:S01]  /*1870*/  SHF.L.U32 R7, R30.reuse, 0x2, RZ ;  /* 0x000000021e077819 */ /* 0x040fe200000006ff */
[----:B------:R-:W-:Y:S01]  /*1880*/  IMAD.HI R30, R30, 0x4, RZ ;  /* 0x000000041e1e7827 */ /* 0x000fe200078e02ff */
[----:B------:R-:W-:-:S02]  /*1890*/  LOP3.LUT R0, R0, 0x78, RZ, 0xc0, !PT ;  /* 0x0000007800007812 */ /* 0x000fc400078ec0ff */
[----:B0-----:R-:W-:-:S04]  /*18a0*/  IADD3 R4, P1, P2, R7, UR7, R4 ;  /* 0x0000000707047c10 */ /* 0x001fc8000fa3e004 */
[----:B------:R-:W-:Y:S02]  /*18b0*/  IADD3.X R5, R30, UR5, R5, P1, P2 ;  /* 0x000000051e057c10 */ /* 0x000fe40008fe4405 */
[----:B-1----:R-:W-:-:S05]  /*18c0*/  PRMT R9, R6, 0x7632, R9 ;  /* 0x0000763206097816 */ /* 0x002fca0000000009 */
[----:B------:R0:W-:Y:S01]  /*18d0*/  STG.E.U16 desc[UR14][R2.64], R9 ;  /* 0x0000000902007986 */ /* 0x0001e2000c10150e */
[----:B------:R-:W-:Y:S06]  /*18e0*/  BAR.SYNC.DEFER_BLOCKING 0x0 ;  /* 0x0000000000007b1d */ /* 0x000fec0000010000 */
[----:B------:R0:W-:Y:S02]  /*18f0*/  STS.64 [R0+UR6], R12 ;  /* 0x0000000c00007988 */ /* 0x0001e40008000a06 */
[----:B------:R-:W-:Y:S06]  /*1900*/  BAR.SYNC.DEFER_BLOCKING 0x0 ;  /* 0x0000000000007b1d */ /* 0x000fec0000010000 */
[----:B------:R-:W-:Y:S05]  /*1910*/  @P0 EXIT ;  /* 0x000000000000094d */ /* 0x000fea0003800000 */
[----:B------:R-:W1:Y:S04]  /*1920*/  LDS R11, [R11] ;  /* 0x000000000b0b7984 */ /* 0x000e680000000800 */
[----:B-1----:R-:W-:Y:S01]  /*1930*/  STG.E desc[UR14][R4.64], R11 ;  /* 0x0000000b04007986 */ /* 0x002fe2000c10190e */
[----:B------:R-:W-:Y:S05]  /*1940*/  EXIT ;  /* 0x000000000000794d */ /* 0x000fea0003800000 */
.L_x_2:
[----:B------:R-:W-:-:S00]  /*1950*/  BRA `(.L_x_2) ;  /* 0xfffffffc00fc7947 */ /* 0x000fc0000383ffff */
[----:B------:R-:W-:-:S00]  /*1960*/  NOP ;  /* 0x0000000000007918 */ /* 0x000fc00000000000 */
        /* <DEDUP_REMOVED lines=9> */
.L_x_3:


//--------------------- .nv.global.init           --------------------------
	.section	.nv.global.init,"aw",@progbits
.nv.global.init:
	.type		_$_str,@object
	.size		_$_str,(.L_0 - _$_str)
_$_str:
        /*0000*/ 	.byte	0x5f, 0x5f, 0x43, 0x55, 0x44, 0x41, 0x5f, 0x46, 0x54, 0x5a, 0x00
.L_0:


//--------------------- .nv.shared.attn_fwd       --------------------------
	.section	.nv.shared.attn_fwd,"aw",@nobits
	.sectionflags	@""
	.align	16
	.zero		1024


//--------------------- .nv.shared.reserved.0     --------------------------
	.section	.nv.shared.reserved.0,"aw",@nobits
	.weak		__nv_reservedSMEM_offset_0_alias
	.size		__nv_reservedSMEM_offset_0_alias, 0, 0
	.other		__nv_reservedSMEM_offset_0_alias,@"STO_CUDA_RESERVED_SHARED STV_DEFAULT"
__nv_reservedSMEM_offset_0_alias:
	.zero		0


//--------------------- .nv.constant0.attn_fwd    --------------------------
	.section	.nv.constant0.attn_fwd,"a",@progbits
	.sectionflags	@""
	.align	4
.nv.constant0.attn_fwd:
	.zero		664


//--------------------- SYMBOLS --------------------------

	.type		.nv.reservedSmem.offset0,@object
	.size		.nv.reservedSmem.offset0,0x4
